	.target	sm_100a

	.elftype	@"ET_EXEC"


//--------------------- .note.nv.tkinfo           --------------------------
	.section	.note.nv.tkinfo,"",@"SHT_NOTE"
	.sectionflags	@"SHF_NOTE_NV_TKINFO"
	.tkinfo
        /*0018*/ 	.word	0x00000002
        /*0030*/ 	.string	""
        /*0030*/ 	.string	"ptxas"
        /*0030*/ 	.string	"Cuda compilation tools, release 13.0, V13.0.88"
        /*0030*/ 	.string	"Build cuda_13.0.r13.0/compiler.36424714_0"
        /*0030*/ 	.string	"-arch sm_100a -m 64 "



//--------------------- .note.nv.cuinfo           --------------------------
	.section	.note.nv.cuinfo,"",@"SHT_NOTE"
	.sectionflags	@"SHF_NOTE_NV_CUINFO"
        /*0018*/ 	.short	0x0002
        /*001a*/ 	.short	0x0064
        /*001c*/ 	.short	0x0082
	.zero		2


//--------------------- .nv.info                  --------------------------
	.section	.nv.info,"",@"SHT_CUDA_INFO"
	.align	4


	//----- nvinfo : EIATTR_REGCOUNT
	.align		4
        /*0000*/ 	.byte	0x04, 0x2f
        /*0002*/ 	.short	(.L_20 - .L_19)
	.align		4
.L_19:
        /*0004*/ 	.word	index@(_ZN7cutlass13device_kernelINS_4gemm6kernel13GemmUniversalIN4cute5tupleIJiiiiEEENS1_10collective13CollectiveMmaINS1_35MainloopSm100TmaUmmaWarpSpecializedILi3ELi2ELi4ENS5_IJNS4_1CILi2EEESB_NSA_ILi1EEEEEEEENS5_IJNSA_ILi128EEENSA_ILi256EEENSA_ILi64EEEEEENS_12float_e5m2_tENS5_IJlSC_lEEESJ_SK_NS4_8TiledMMAINS4_8MMA_AtomIJNS4_10MMA_TraitsINS4_25SM100_MMA_F8F6F4_2x1SM_SSEJSJ_SJ_fSF_SG_NS4_17integral_constantINS4_4UMMA5MajorELSR_0EEESS_NSP_INSQ_7ScaleInELST_0EEESU_EEEEEENS4_6LayoutINS5_IJSC_SC_SC_EEENS5_IJNSA_ILi0EEESZ_SZ_EEEEENS5_IJNS4_10UnderscoreES12_S12_EEEEENS4_28SM100_TMA_2SM_LOAD_MULTICASTENS4_14ComposedLayoutINS4_7SwizzleILi2ELi4ELi3EEENS4_18smem_ptr_flag_bitsILi8EEENSX_INS5_IJNSA_ILi8EEESH_EEENS5_IJSH_SC_EEEEEEEvNS4_8identityENS4_18SM100_TMA_2SM_LOADES1F_vS1G_EENS_8epilogue10collective18CollectiveEpilogueINS1J_23Sm100TmaWarpSpecializedILi4ELi2ELi32ELb0ELb0EEEJNS5_IJSH_SG_SH_EEENS5_IJNSX_ISH_SC_EENSX_INS5_IJNSA_ILi32EEESB_EEENS5_IJSC_SF_EEEEEEEESJ_SK_SJ_SK_NS1J_6fusion15FusionCallbacksIS1N_NS1V_17LinearCombinationISJ_fSJ_fLNS_15FloatRoundStyleE2EEES1O_S1U_JEEENS4_5SM1004TMEM4LOAD26SM100_TMEM_LOAD_32dp32b32xENS4_13SM90_TMA_LOADENS16_INS17_ILi1ELi4ELi3EEES1A_NSX_INS5_IJS1B_S1Q_EEENS5_IJS1Q_SC_EEEEEEENS4_39AutoVectorizingCopyWithAssumedAlignmentILi128EEENS4_14SM90_TMA_STOREES2A_S2C_S2C_EEEvvEEEEvNT_6ParamsE)
        /*0008*/ 	.word	0x00000074


	//----- nvinfo : EIATTR_FRAME_SIZE
	.align		4
.L_20:
        /*000c*/ 	.byte	0x04, 0x11
        /*000e*/ 	.short	(.L_22 - .L_21)
	.align		4
.L_21:
        /*0010*/ 	.word	index@($__internal_2_$__cuda_sm10x_tcgen05_guardrail_trap_unallocated_columns_being_dealloced)
        /*0014*/ 	.word	0x00000000


	//----- nvinfo : EIATTR_FRAME_SIZE
	.align		4
.L_22:
        /*0018*/ 	.byte	0x04, 0x11
        /*001a*/ 	.short	(.L_24 - .L_23)
	.align		4
.L_23:
        /*001c*/ 	.word	index@($__internal_1_$__cuda_sm10x_tcgen05_guardrail_trap_phase_invalid_during_alloc)
        /*0020*/ 	.word	0x00000000


	//----- nvinfo : EIATTR_FRAME_SIZE
	.align		4
.L_24:
        /*0024*/ 	.byte	0x04, 0x11
        /*0026*/ 	.short	(.L_26 - .L_25)
	.align		4
.L_25:
        /*0028*/ 	.word	index@($__internal_0_$__cuda_sm10x_tcgen05_guardrail_trap_col_being_dealloced_not_returned_by_alloc)
        /*002c*/ 	.word	0x00000000


	//----- nvinfo : EIATTR_FRAME_SIZE
	.align		4
.L_26:
        /*0030*/ 	.byte	0x04, 0x11
        /*0032*/ 	.short	(.L_28 - .L_27)
	.align		4
.L_27:
        /*0034*/ 	.word	index@(_ZN7cutlass13device_kernelINS_4gemm6kernel13GemmUniversalIN4cute5tupleIJiiiiEEENS1_10collective13CollectiveMmaINS1_35MainloopSm100TmaUmmaWarpSpecializedILi3ELi2ELi4ENS5_IJNS4_1CILi2EEESB_NSA_ILi1EEEEEEEENS5_IJNSA_ILi128EEENSA_ILi256EEENSA_ILi64EEEEEENS_12float_e5m2_tENS5_IJlSC_lEEESJ_SK_NS4_8TiledMMAINS4_8MMA_AtomIJNS4_10MMA_TraitsINS4_25SM100_MMA_F8F6F4_2x1SM_SSEJSJ_SJ_fSF_SG_NS4_17integral_constantINS4_4UMMA5MajorELSR_0EEESS_NSP_INSQ_7ScaleInELST_0EEESU_EEEEEENS4_6LayoutINS5_IJSC_SC_SC_EEENS5_IJNSA_ILi0EEESZ_SZ_EEEEENS5_IJNS4_10UnderscoreES12_S12_EEEEENS4_28SM100_TMA_2SM_LOAD_MULTICASTENS4_14ComposedLayoutINS4_7SwizzleILi2ELi4ELi3EEENS4_18smem_ptr_flag_bitsILi8EEENSX_INS5_IJNSA_ILi8EEESH_EEENS5_IJSH_SC_EEEEEEEvNS4_8identityENS4_18SM100_TMA_2SM_LOADES1F_vS1G_EENS_8epilogue10collective18CollectiveEpilogueINS1J_23Sm100TmaWarpSpecializedILi4ELi2ELi32ELb0ELb0EEEJNS5_IJSH_SG_SH_EEENS5_IJNSX_ISH_SC_EENSX_INS5_IJNSA_ILi32EEESB_EEENS5_IJSC_SF_EEEEEEEESJ_SK_SJ_SK_NS1J_6fusion15FusionCallbacksIS1N_NS1V_17LinearCombinationISJ_fSJ_fLNS_15FloatRoundStyleE2EEES1O_S1U_JEEENS4_5SM1004TMEM4LOAD26SM100_TMEM_LOAD_32dp32b32xENS4_13SM90_TMA_LOADENS16_INS17_ILi1ELi4ELi3EEES1A_NSX_INS5_IJS1B_S1Q_EEENS5_IJS1Q_SC_EEEEEEENS4_39AutoVectorizingCopyWithAssumedAlignmentILi128EEENS4_14SM90_TMA_STOREES2A_S2C_S2C_EEEvvEEEEvNT_6ParamsE)
        /*0038*/ 	.word	0x00000000


	//----- nvinfo : EIATTR_MIN_STACK_SIZE
	.align		4
.L_28:
        /*003c*/ 	.byte	0x04, 0x12
        /*003e*/ 	.short	(.L_30 - .L_29)
	.align		4
.L_29:
        /*0040*/ 	.word	index@(_ZN7cutlass13device_kernelINS_4gemm6kernel13GemmUniversalIN4cute5tupleIJiiiiEEENS1_10collective13CollectiveMmaINS1_35MainloopSm100TmaUmmaWarpSpecializedILi3ELi2ELi4ENS5_IJNS4_1CILi2EEESB_NSA_ILi1EEEEEEEENS5_IJNSA_ILi128EEENSA_ILi256EEENSA_ILi64EEEEEENS_12float_e5m2_tENS5_IJlSC_lEEESJ_SK_NS4_8TiledMMAINS4_8MMA_AtomIJNS4_10MMA_TraitsINS4_25SM100_MMA_F8F6F4_2x1SM_SSEJSJ_SJ_fSF_SG_NS4_17integral_constantINS4_4UMMA5MajorELSR_0EEESS_NSP_INSQ_7ScaleInELST_0EEESU_EEEEEENS4_6LayoutINS5_IJSC_SC_SC_EEENS5_IJNSA_ILi0EEESZ_SZ_EEEEENS5_IJNS4_10UnderscoreES12_S12_EEEEENS4_28SM100_TMA_2SM_LOAD_MULTICASTENS4_14ComposedLayoutINS4_7SwizzleILi2ELi4ELi3EEENS4_18smem_ptr_flag_bitsILi8EEENSX_INS5_IJNSA_ILi8EEESH_EEENS5_IJSH_SC_EEEEEEEvNS4_8identityENS4_18SM100_TMA_2SM_LOADES1F_vS1G_EENS_8epilogue10collective18CollectiveEpilogueINS1J_23Sm100TmaWarpSpecializedILi4ELi2ELi32ELb0ELb0EEEJNS5_IJSH_SG_SH_EEENS5_IJNSX_ISH_SC_EENSX_INS5_IJNSA_ILi32EEESB_EEENS5_IJSC_SF_EEEEEEEESJ_SK_SJ_SK_NS1J_6fusion15FusionCallbacksIS1N_NS1V_17LinearCombinationISJ_fSJ_fLNS_15FloatRoundStyleE2EEES1O_S1U_JEEENS4_5SM1004TMEM4LOAD26SM100_TMEM_LOAD_32dp32b32xENS4_13SM90_TMA_LOADENS16_INS17_ILi1ELi4ELi3EEES1A_NSX_INS5_IJS1B_S1Q_EEENS5_IJS1Q_SC_EEEEEEENS4_39AutoVectorizingCopyWithAssumedAlignmentILi128EEENS4_14SM90_TMA_STOREES2A_S2C_S2C_EEEvvEEEEvNT_6ParamsE)
        /*0044*/ 	.word	0x00000000
.L_30:


//--------------------- .nv.compat                --------------------------
	.section	.nv.compat,"",@"SHT_CUDA_COMPAT_INFO"
	.align	4
        /*0000*/ 	.byte	0x02, 0x09, 0x01, 0x00, 0x02, 0x02, 0x02, 0x00, 0x02, 0x05, 0x05, 0x00, 0x03, 0x07, 0x01, 0x01
        /*0010*/ 	.byte	0x02, 0x03, 0x01, 0x00, 0x02, 0x06, 0x01, 0x00, 0x04, 0x0b, 0x08, 0x00, 0x09, 0x00, 0x00, 0x00
        /*0020*/ 	.byte	0x00, 0x00, 0x00, 0x00


//--------------------- .nv.info._ZN7cutlass13device_kernelINS_4gemm6kernel13GemmUniversalIN4cute5tupleIJiiiiEEENS1_10collective13CollectiveMmaINS1_35MainloopSm100TmaUmmaWarpSpecializedILi3ELi2ELi4ENS5_IJNS4_1CILi2EEESB_NSA_ILi1EEEEEEEENS5_IJNSA_ILi128EEENSA_ILi256EEENSA_ILi64EEEEEENS_12float_e5m2_tENS5_IJlSC_lEEESJ_SK_NS4_8TiledMMAINS4_8MMA_AtomIJNS4_10MMA_TraitsINS4_25SM100_MMA_F8F6F4_2x1SM_SSEJSJ_SJ_fSF_SG_NS4_17integral_constantINS4_4UMMA5MajorELSR_0EEESS_NSP_INSQ_7ScaleInELST_0EEESU_EEEEEENS4_6LayoutINS5_IJSC_SC_SC_EEENS5_IJNSA_ILi0EEESZ_SZ_EEEEENS5_IJNS4_10UnderscoreES12_S12_EEEEENS4_28SM100_TMA_2SM_LOAD_MULTICASTENS4_14ComposedLayoutINS4_7SwizzleILi2ELi4ELi3EEENS4_18smem_ptr_flag_bitsILi8EEENSX_INS5_IJNSA_ILi8EEESH_EEENS5_IJSH_SC_EEEEEEEvNS4_8identityENS4_18SM100_TMA_2SM_LOADES1F_vS1G_EENS_8epilogue10collective18CollectiveEpilogueINS1J_23Sm100TmaWarpSpecializedILi4ELi2ELi32ELb0ELb0EEEJNS5_IJSH_SG_SH_EEENS5_IJNSX_ISH_SC_EENSX_INS5_IJNSA_ILi32EEESB_EEENS5_IJSC_SF_EEEEEEEESJ_SK_SJ_SK_NS1J_6fusion15FusionCallbacksIS1N_NS1V_17LinearCombinationISJ_fSJ_fLNS_15FloatRoundStyleE2EEES1O_S1U_JEEENS4_5SM1004TMEM4LOAD26SM100_TMEM_LOAD_32dp32b32xENS4_13SM90_TMA_LOADENS16_INS17_ILi1ELi4ELi3EEES1A_NSX_INS5_IJS1B_S1Q_EEENS5_IJS1Q_SC_EEEEEEENS4_39AutoVectorizingCopyWithAssumedAlignmentILi128EEENS4_14SM90_TMA_STOREES2A_S2C_S2C_EEEvvEEEEvNT_6ParamsE --------------------------
	.section	.nv.info._ZN7cutlass13device_kernelINS_4gemm6kernel13GemmUniversalIN4cute5tupleIJiiiiEEENS1_10collective13CollectiveMmaINS1_35MainloopSm100TmaUmmaWarpSpecializedILi3ELi2ELi4ENS5_IJNS4_1CILi2EEESB_NSA_ILi1EEEEEEEENS5_IJNSA_ILi128EEENSA_ILi256EEENSA_ILi64EEEEEENS_12float_e5m2_tENS5_IJlSC_lEEESJ_SK_NS4_8TiledMMAINS4_8MMA_AtomIJNS4_10MMA_TraitsINS4_25SM100_MMA_F8F6F4_2x1SM_SSEJSJ_SJ_fSF_SG_NS4_17integral_constantINS4_4UMMA5MajorELSR_0EEESS_NSP_INSQ_7ScaleInELST_0EEESU_EEEEEENS4_6LayoutINS5_IJSC_SC_SC_EEENS5_IJNSA_ILi0EEESZ_SZ_EEEEENS5_IJNS4_10UnderscoreES12_S12_EEEEENS4_28SM100_TMA_2SM_LOAD_MULTICASTENS4_14ComposedLayoutINS4_7SwizzleILi2ELi4ELi3EEENS4_18smem_ptr_flag_bitsILi8EEENSX_INS5_IJNSA_ILi8EEESH_EEENS5_IJSH_SC_EEEEEEEvNS4_8identityENS4_18SM100_TMA_2SM_LOADES1F_vS1G_EENS_8epilogue10collective18CollectiveEpilogueINS1J_23Sm100TmaWarpSpecializedILi4ELi2ELi32ELb0ELb0EEEJNS5_IJSH_SG_SH_EEENS5_IJNSX_ISH_SC_EENSX_INS5_IJNSA_ILi32EEESB_EEENS5_IJSC_SF_EEEEEEEESJ_SK_SJ_SK_NS1J_6fusion15FusionCallbacksIS1N_NS1V_17LinearCombinationISJ_fSJ_fLNS_15FloatRoundStyleE2EEES1O_S1U_JEEENS4_5SM1004TMEM4LOAD26SM100_TMEM_LOAD_32dp32b32xENS4_13SM90_TMA_LOADENS16_INS17_ILi1ELi4ELi3EEES1A_NSX_INS5_IJS1B_S1Q_EEENS5_IJS1Q_SC_EEEEEEENS4_39AutoVectorizingCopyWithAssumedAlignmentILi128EEENS4_14SM90_TMA_STOREES2A_S2C_S2C_EEEvvEEEEvNT_6ParamsE,"",@"SHT_CUDA_INFO"
	.sectionflags	@""
	.align	4


	//----- nvinfo : EIATTR_CUDA_API_VERSION
	.align		4
        /*0000*/ 	.byte	0x04, 0x37
        /*0002*/ 	.short	(.L_32 - .L_31)
.L_31:
        /*0004*/ 	.word	0x00000082


	//----- nvinfo : EIATTR_KPARAM_INFO
	.align		4
.L_32:
        /*0008*/ 	.byte	0x04, 0x17
        /*000a*/ 	.short	(.L_34 - .L_33)
.L_33:
        /*000c*/ 	.word	0x00000000
        /*0010*/ 	.short	0x0000
        /*0012*/ 	.short	0x0000
        /*0014*/ 	.byte	0x00, 0xf0, 0x01, 0x20


	//----- nvinfo : EIATTR_AT_ENTRY_FRAGMENTS
	.align		4
.L_34:
        /*0018*/ 	.byte	0x04, 0x4f
        /*001a*/ 	.short	(.L_36 - .L_35)


	//   ....[0]....
.L_35:
        /*001c*/ 	.word	0x00000007


	//----- nvinfo : EIATTR_RESERVED_SMEM_USED
	.align		4
.L_36:
        /*0020*/ 	.byte	0x01, 0x41
	.zero		2


	//----- nvinfo : EIATTR_SPARSE_MMA_MASK
	.align		4
        /*0024*/ 	.byte	0x03, 0x50
        /*0026*/ 	.short	0x0000


	//----- nvinfo : EIATTR_TCGEN05_2CTA_USED
	.align		4
        /*0028*/ 	.byte	0x01, 0x52
	.zero		2


	//----- nvinfo : EIATTR_MAXREG_COUNT
	.align		4
        /*002c*/ 	.byte	0x03, 0x1b
        /*002e*/ 	.short	0x00ff


	//----- nvinfo : EIATTR_NUM_BARRIERS
	.align		4
        /*0030*/ 	.byte	0x02, 0x4c
        /*0032*/ 	.byte	0x07
	.zero		1


	//----- nvinfo : EIATTR_EXTERNS
	.align		4
        /*0034*/ 	.byte	0x04, 0x0f
        /*0036*/ 	.short	(.L_38 - .L_37)


	//   ....[0]....
	.align		4
.L_37:
        /*0038*/ 	.word	index@(__assertfail)


	//----- nvinfo : EIATTR_MERCURY_ISA_VERSION
	.align		4
.L_38:
        /*003c*/ 	.byte	0x03, 0x5f
        /*003e*/ 	.short	0x0101


	//----- nvinfo : EIATTR_INT_WARP_WIDE_INSTR_OFFSETS
	.align		4
        /*0040*/ 	.byte	0x04, 0x31
        /*0042*/ 	.short	(.L_40 - .L_39)


	//   ....[0]....
.L_39:
        /*0044*/ 	.word	0x00000d50


	//   ....[1]....
        /*0048*/ 	.word	0x00000df0


	//   ....[2]....
        /*004c*/ 	.word	0x00004100


	//   ....[3]....
        /*0050*/ 	.word	0x00004120


	//   ....[4]....
        /*0054*/ 	.word	0x00004150


	//   ....[5]....
        /*0058*/ 	.word	0x00004cc0


	//   ....[6]....
        /*005c*/ 	.word	0x00004d60


	//   ....[7]....
        /*0060*/ 	.word	0x00004e10


	//   ....[8]....
        /*0064*/ 	.word	0x00004e80


	//   ....[9]....
        /*0068*/ 	.word	0x00004f40


	//   ....[10]....
        /*006c*/ 	.word	0x00004fe0


	//   ....[11]....
        /*0070*/ 	.word	0x00005050


	//   ....[12]....
        /*0074*/ 	.word	0x00005110


	//   ....[13]....
        /*0078*/ 	.word	0x000051b0


	//   ....[14]....
        /*007c*/ 	.word	0x00005250


	//   ....[15]....
        /*0080*/ 	.word	0x00005340


	//   ....[16]....
        /*0084*/ 	.word	0x00005410


	//----- nvinfo : EIATTR_COOP_GROUP_MASK_REGIDS
	.align		4
.L_40:
        /*0088*/ 	.byte	0x04, 0x29
        /*008a*/ 	.short	(.L_42 - .L_41)


	//   ....[0]....
.L_41:
        /*008c*/ 	.word	0xffffffff


	//   ....[1]....
        /*0090*/ 	.word	0xffffffff


	//   ....[2]....
        /*0094*/ 	.word	0xffffffff


	//   ....[3]....
        /*0098*/ 	.word	0xffffffff


	//   ....[4]....
        /*009c*/ 	.word	0xffffffff


	//   ....[5]....
        /*00a0*/ 	.word	0xffffffff


	//   ....[6]....
        /*00a4*/ 	.word	0xffffffff


	//   ....[7]....
        /*00a8*/ 	.word	0xffffffff


	//   ....[8]....
        /*00ac*/ 	.word	0xffffffff


	//   ....[9]....
        /*00b0*/ 	.word	0xffffffff


	//   ....[10]....
        /*00b4*/ 	.word	0xffffffff


	//   ....[11]....
        /*00b8*/ 	.word	0xffffffff


	//   ....[12]....
        /*00bc*/ 	.word	0xffffffff


	//   ....[13]....
        /*00c0*/ 	.word	0xffffffff


	//----- nvinfo : EIATTR_COOP_GROUP_INSTR_OFFSETS
	.align		4
.L_42:
        /*00c4*/ 	.byte	0x04, 0x28
        /*00c6*/ 	.short	(.L_44 - .L_43)


	//   ....[0]....
.L_43:
        /*00c8*/ 	.word	0x000000b0


	//   ....[1]....
        /*00cc*/ 	.word	0x00000520


	//   ....[2]....
        /*00d0*/ 	.word	0x000006c0


	//   ....[3]....
        /*00d4*/ 	.word	0x00000850


	//   ....[4]....
        /*00d8*/ 	.word	0x00000940


	//   ....[5]....
        /*00dc*/ 	.word	0x00000aa0


	//   ....[6]....
        /*00e0*/ 	.word	0x00000c30


	//   ....[7]....
        /*00e4*/ 	.word	0x00000e70


	//   ....[8]....
        /*00e8*/ 	.word	0x000021a0


	//   ....[9]....
        /*00ec*/ 	.word	0x00002fc0


	//   ....[10]....
        /*00f0*/ 	.word	0x00003490


	//   ....[11]....
        /*00f4*/ 	.word	0x000034c0


	//   ....[12]....
        /*00f8*/ 	.word	0x00004000


	//   ....[13]....
        /*00fc*/ 	.word	0x00004210


	//----- nvinfo : EIATTR_VRC_CTA_INIT_COUNT
	.align		4
.L_44:
        /*0100*/ 	.byte	0x02, 0x4a
        /*0102*/ 	.byte	0x80
	.zero		1


	//----- nvinfo : EIATTR_SYSCALL_OFFSETS
	.align		4
        /*0104*/ 	.byte	0x04, 0x46
        /*0106*/ 	.short	(.L_46 - .L_45)


	//   ....[0]....
.L_45:
        /*0108*/ 	.word	0x00005f90


	//   ....[1]....
        /*010c*/ 	.word	0x000060d0


	//   ....[2]....
        /*0110*/ 	.word	0x000068f0


	//   ....[3]....
        /*0114*/ 	.word	0x000076d0


	//   ....[4]....
        /*0118*/ 	.word	0x00008460


	//   ....[5]....
        /*011c*/ 	.word	0x00009210


	//----- nvinfo : EIATTR_MBARRIER_INSTR_OFFSETS
	.align		4
.L_46:
        /*0120*/ 	.byte	0x04, 0x39
        /*0122*/ 	.short	(.L_48 - .L_47)


	//   ....[0]....
.L_47:
        /*0124*/ 	.word	0x00000650
        /*0128*/ 	.word	0x000000ff
        /*012c*/ 	.word	0x00000000
        /*0130*/ 	.short	0x0100
        /*0132*/ 	.byte	0x04
	.zero		1


	//   ....[1]....
        /*0134*/ 	.word	0x00000660
        /*0138*/ 	.word	0x000000ff
        /*013c*/ 	.word	0x00000018
        /*0140*/ 	.short	0x0100
        /*0142*/ 	.byte	0x04
	.zero		1


	//   ....[2]....
        /*0144*/ 	.word	0x00000670
        /*0148*/ 	.word	0x000000ff
        /*014c*/ 	.word	0x00000008
        /*0150*/ 	.short	0x0100
        /*0152*/ 	.byte	0x04
	.zero		1


	//   ....[3]....
        /*0154*/ 	.word	0x00000680
        /*0158*/ 	.word	0x000000ff
        /*015c*/ 	.word	0x00000020
        /*0160*/ 	.short	0x0100
        /*0162*/ 	.byte	0x04
	.zero		1


	//   ....[4]....
        /*0164*/ 	.word	0x00000690
        /*0168*/ 	.word	0x000000ff
        /*016c*/ 	.word	0x00000010
        /*0170*/ 	.short	0x0100
        /*0172*/ 	.byte	0x04
	.zero		1


	//   ....[5]....
        /*0174*/ 	.word	0x000006a0
        /*0178*/ 	.word	0x000000ff
        /*017c*/ 	.word	0x00000028
        /*0180*/ 	.short	0x0100
        /*0182*/ 	.byte	0x04
	.zero		1


	//   ....[6]....
        /*0184*/ 	.word	0x000007c0
        /*0188*/ 	.word	0x000000ff
        /*018c*/ 	.word	0x00000030
        /*0190*/ 	.short	0x0100
        /*0192*/ 	.byte	0x04
	.zero		1


	//   ....[7]....
        /*0194*/ 	.word	0x000007d0
        /*0198*/ 	.word	0x000000ff
        /*019c*/ 	.word	0x00000050
        /*01a0*/ 	.short	0x0100
        /*01a2*/ 	.byte	0x04
	.zero		1


	//   ....[8]....
        /*01a4*/ 	.word	0x000007e0
        /*01a8*/ 	.word	0x000000ff
        /*01ac*/ 	.word	0x00000038
        /*01b0*/ 	.short	0x0100
        /*01b2*/ 	.byte	0x04
	.zero		1


	//   ....[9]....
        /*01b4*/ 	.word	0x000007f0
        /*01b8*/ 	.word	0x000000ff
        /*01bc*/ 	.word	0x00000058
        /*01c0*/ 	.short	0x0100
        /*01c2*/ 	.byte	0x04
	.zero		1


	//   ....[10]....
        /*01c4*/ 	.word	0x00000800
        /*01c8*/ 	.word	0x000000ff
        /*01cc*/ 	.word	0x00000040
        /*01d0*/ 	.short	0x0100
        /*01d2*/ 	.byte	0x04
	.zero		1


	//   ....[11]....
        /*01d4*/ 	.word	0x00000810
        /*01d8*/ 	.word	0x000000ff
        /*01dc*/ 	.word	0x00000060
        /*01e0*/ 	.short	0x0100
        /*01e2*/ 	.byte	0x04
	.zero		1


	//   ....[12]....
        /*01e4*/ 	.word	0x00000820
        /*01e8*/ 	.word	0x000000ff
        /*01ec*/ 	.word	0x00000048
        /*01f0*/ 	.short	0x0100
        /*01f2*/ 	.byte	0x04
	.zero		1


	//   ....[13]....
        /*01f4*/ 	.word	0x00000830
        /*01f8*/ 	.word	0x000000ff
        /*01fc*/ 	.word	0x00000068
        /*0200*/ 	.short	0x0100
        /*0202*/ 	.byte	0x04
	.zero		1


	//   ....[14]....
        /*0204*/ 	.word	0x00000910
        /*0208*/ 	.word	0x000000ff
        /*020c*/ 	.word	0x00000070
        /*0210*/ 	.short	0x0100
        /*0212*/ 	.byte	0x06
	.zero		1


	//   ....[15]....
        /*0214*/ 	.word	0x00000920
        /*0218*/ 	.word	0x000000ff
        /*021c*/ 	.word	0x00000078
        /*0220*/ 	.short	0x0100
        /*0222*/ 	.byte	0x06
	.zero		1


	//   ....[16]....
        /*0224*/ 	.word	0x00000a50
        /*0228*/ 	.word	0x000000ff
        /*022c*/ 	.word	0x00000080
        /*0230*/ 	.short	0x0100
        /*0232*/ 	.byte	0x06
	.zero		1


	//   ....[17]....
        /*0234*/ 	.word	0x00000a60
        /*0238*/ 	.word	0x000000ff
        /*023c*/ 	.word	0x00000090
        /*0240*/ 	.short	0x0100
        /*0242*/ 	.byte	0x06
	.zero		1


	//   ....[18]....
        /*0244*/ 	.word	0x00000a70
        /*0248*/ 	.word	0x000000ff
        /*024c*/ 	.word	0x00000088
        /*0250*/ 	.short	0x0100
        /*0252*/ 	.byte	0x06
	.zero		1


	//   ....[19]....
        /*0254*/ 	.word	0x00000a80
        /*0258*/ 	.word	0x000000ff
        /*025c*/ 	.word	0x00000098
        /*0260*/ 	.short	0x0100
        /*0262*/ 	.byte	0x06
	.zero		1


	//   ....[20]....
        /*0264*/ 	.word	0x00000ba0
        /*0268*/ 	.word	0x000000ff
        /*026c*/ 	.word	0x000000a0
        /*0270*/ 	.short	0x0100
        /*0272*/ 	.byte	0x04
	.zero		1


	//   ....[21]....
        /*0274*/ 	.word	0x00000bb0
        /*0278*/ 	.word	0x000000ff
        /*027c*/ 	.word	0x000000c0
        /*0280*/ 	.short	0x0100
        /*0282*/ 	.byte	0x04
	.zero		1


	//   ....[22]....
        /*0284*/ 	.word	0x00000bc0
        /*0288*/ 	.word	0x000000ff
        /*028c*/ 	.word	0x000000a8
        /*0290*/ 	.short	0x0100
        /*0292*/ 	.byte	0x04
	.zero		1


	//   ....[23]....
        /*0294*/ 	.word	0x00000bd0
        /*0298*/ 	.word	0x000000ff
        /*029c*/ 	.word	0x000000c8
        /*02a0*/ 	.short	0x0100
        /*02a2*/ 	.byte	0x04
	.zero		1


	//   ....[24]....
        /*02a4*/ 	.word	0x00000be0
        /*02a8*/ 	.word	0x000000ff
        /*02ac*/ 	.word	0x000000b0
        /*02b0*/ 	.short	0x0100
        /*02b2*/ 	.byte	0x04
	.zero		1


	//   ....[25]....
        /*02b4*/ 	.word	0x00000bf0
        /*02b8*/ 	.word	0x000000ff
        /*02bc*/ 	.word	0x000000d0
        /*02c0*/ 	.short	0x0100
        /*02c2*/ 	.byte	0x04
	.zero		1


	//   ....[26]....
        /*02c4*/ 	.word	0x00000c00
        /*02c8*/ 	.word	0x000000ff
        /*02cc*/ 	.word	0x000000b8
        /*02d0*/ 	.short	0x0100
        /*02d2*/ 	.byte	0x04
	.zero		1


	//   ....[27]....
        /*02d4*/ 	.word	0x00000c10
        /*02d8*/ 	.word	0x000000ff
        /*02dc*/ 	.word	0x000000d8
        /*02e0*/ 	.short	0x0100
        /*02e2*/ 	.byte	0x04
	.zero		1


	//   ....[28]....
        /*02e4*/ 	.word	0x00000d00
        /*02e8*/ 	.word	0x000000ff
        /*02ec*/ 	.word	0x000000e0
        /*02f0*/ 	.short	0x0100
        /*02f2*/ 	.byte	0x04
	.zero		1


	//   ....[29]....
        /*02f4*/ 	.word	0x00000d10
        /*02f8*/ 	.word	0x000000ff
        /*02fc*/ 	.word	0x000000f0
        /*0300*/ 	.short	0x0100
        /*0302*/ 	.byte	0x04
	.zero		1


	//   ....[30]....
        /*0304*/ 	.word	0x00000d20
        /*0308*/ 	.word	0x000000ff
        /*030c*/ 	.word	0x000000e8
        /*0310*/ 	.short	0x0100
        /*0312*/ 	.byte	0x04
	.zero		1


	//   ....[31]....
        /*0314*/ 	.word	0x00000d30
        /*0318*/ 	.word	0x000000ff
        /*031c*/ 	.word	0x000000f8
        /*0320*/ 	.short	0x0100
        /*0322*/ 	.byte	0x04
	.zero		1


	//   ....[32]....
        /*0324*/ 	.word	0x00000e30
        /*0328*/ 	.word	0x000000ff
        /*032c*/ 	.word	0x00000100
        /*0330*/ 	.short	0x0100
        /*0332*/ 	.byte	0x06
	.zero		1


	//   ....[33]....
        /*0334*/ 	.word	0x000019f0
        /*0338*/ 	.word	0x00000000
        /*033c*/ 	.word	0x000000f0
        /*0340*/ 	.short	0x010a
        /*0342*/ 	.byte	0xff
	.zero		1


	//   ....[34]....
        /*0344*/ 	.word	0x00001a10
        /*0348*/ 	.word	0x00000000
        /*034c*/ 	.word	0x000000e0
        /*0350*/ 	.short	0x0101
        /*0352*/ 	.byte	0xff
	.zero		1


	//   ....[35]....
        /*0354*/ 	.word	0x00001ac0
        /*0358*/ 	.word	0x000000ff
        /*035c*/ 	.word	0x00000018
        /*0360*/ 	.short	0x010a
        /*0362*/ 	.byte	0x04
	.zero		1


	//   ....[36]....
        /*0364*/ 	.word	0x00001b90
        /*0368*/ 	.word	0x000000ff
        /*036c*/ 	.word	0x00000018
        /*0370*/ 	.short	0x010a
        /*0372*/ 	.byte	0x21
	.zero		1


	//   ....[37]....
        /*0374*/ 	.word	0x00001d40
        /*0378*/ 	.word	0x000000ff
        /*037c*/ 	.word	0x00000018
        /*0380*/ 	.short	0x010a
        /*0382*/ 	.byte	0x05
	.zero		1


	//   ....[38]....
        /*0384*/ 	.word	0x00001e50
        /*0388*/ 	.word	0x000000ff
        /*038c*/ 	.word	0x00000078
        /*0390*/ 	.short	0x0101
        /*0392*/ 	.byte	0x0d
	.zero		1


	//   ....[39]....
        /*0394*/ 	.word	0x00001e70
        /*0398*/ 	.word	0x000000ff
        /*039c*/ 	.word	0x00000018
        /*03a0*/ 	.short	0x010a
        /*03a2*/ 	.byte	0x04
	.zero		1


	//   ....[40]....
        /*03a4*/ 	.word	0x00001ef0
        /*03a8*/ 	.word	0x000000ff
        /*03ac*/ 	.word	0x00000018
        /*03b0*/ 	.short	0x010a
        /*03b2*/ 	.byte	0x11
	.zero		1


	//   ....[41]....
        /*03b4*/ 	.word	0x00002090
        /*03b8*/ 	.word	0x000000ff
        /*03bc*/ 	.word	0x00000018
        /*03c0*/ 	.short	0x010a
        /*03c2*/ 	.byte	0x05
	.zero		1


	//   ....[42]....
        /*03c4*/ 	.word	0x000021d0
        /*03c8*/ 	.word	0x00000003
        /*03cc*/ 	.word	0x00000080
        /*03d0*/ 	.short	0x010a
        /*03d2*/ 	.byte	0xff
	.zero		1


	//   ....[43]....
        /*03d4*/ 	.word	0x00002320
        /*03d8*/ 	.word	0x00000000
        /*03dc*/ 	.word	0x00000000
        /*03e0*/ 	.short	0x0101
        /*03e2*/ 	.byte	0xff
	.zero		1


	//   ....[44]....
        /*03e4*/ 	.word	0x000028d0
        /*03e8*/ 	.word	0x000000ff
        /*03ec*/ 	.word	0x00000000
        /*03f0*/ 	.short	0x010a
        /*03f2*/ 	.byte	0x04
	.zero		1


	//   ....[45]....
        /*03f4*/ 	.word	0x00002960
        /*03f8*/ 	.word	0x000000ff
        /*03fc*/ 	.word	0x00000000
        /*0400*/ 	.short	0x010a
        /*0402*/ 	.byte	0x05
	.zero		1


	//   ....[46]....
        /*0404*/ 	.word	0x00002a00
        /*0408*/ 	.word	0x00000000
        /*040c*/ 	.word	0x00000000
        /*0410*/ 	.short	0x010a
        /*0412*/ 	.byte	0xff
	.zero		1


	//   ....[47]....
        /*0414*/ 	.word	0x00002b20
        /*0418*/ 	.word	0x00000002
        /*041c*/ 	.word	0x000000e0
        /*0420*/ 	.short	0x010a
        /*0422*/ 	.byte	0xff
	.zero		1


	//   ....[48]....
        /*0424*/ 	.word	0x00002b80
        /*0428*/ 	.word	0x00000004
        /*042c*/ 	.word	0x00000000
        /*0430*/ 	.short	0x0101
        /*0432*/ 	.byte	0xff
	.zero		1


	//   ....[49]....
        /*0434*/ 	.word	0x00002ba0
        /*0438*/ 	.word	0x000000ff
        /*043c*/ 	.word	0x00000090
        /*0440*/ 	.short	0x010a
        /*0442*/ 	.byte	0x04
	.zero		1


	//   ....[50]....
        /*0444*/ 	.word	0x00002cc0
        /*0448*/ 	.word	0x00000002
        /*044c*/ 	.word	0x00000080
        /*0450*/ 	.short	0x010a
        /*0452*/ 	.byte	0xff
	.zero		1


	//   ....[51]....
        /*0454*/ 	.word	0x00002dd0
        /*0458*/ 	.word	0x00000002
        /*045c*/ 	.word	0x00000000
        /*0460*/ 	.short	0x0101
        /*0462*/ 	.byte	0xff
	.zero		1


	//   ....[52]....
        /*0464*/ 	.word	0x00002e60
        /*0468*/ 	.word	0x000000ff
        /*046c*/ 	.word	0x00000090
        /*0470*/ 	.short	0x0106
        /*0472*/ 	.byte	0x04
	.zero		1


	//   ....[53]....
        /*0474*/ 	.word	0x00002e80
        /*0478*/ 	.word	0x000000ff
        /*047c*/ 	.word	0x00000090
        /*0480*/ 	.short	0x010a
        /*0482*/ 	.byte	0x04
	.zero		1


	//   ....[54]....
        /*0484*/ 	.word	0x00002f10
        /*0488*/ 	.word	0x000000ff
        /*048c*/ 	.word	0x00000090
        /*0490*/ 	.short	0x0106
        /*0492*/ 	.byte	0x07
	.zero		1


	//   ....[55]....
        /*0494*/ 	.word	0x00002f50
        /*0498*/ 	.word	0x00000000
        /*049c*/ 	.word	0x00000090
        /*04a0*/ 	.short	0x010a
        /*04a2*/ 	.byte	0xff
	.zero		1


	//   ....[56]....
        /*04a4*/ 	.word	0x00003190
        /*04a8*/ 	.word	0x000000ff
        /*04ac*/ 	.word	0x00000008
        /*04b0*/ 	.short	0x010a
        /*04b2*/ 	.byte	0x05
	.zero		1


	//   ....[57]....
        /*04b4*/ 	.word	0x000031b0
        /*04b8*/ 	.word	0x000000ff
        /*04bc*/ 	.word	0x00000008
        /*04c0*/ 	.short	0x010a
        /*04c2*/ 	.byte	0x05
	.zero		1


	//   ....[58]....
        /*04c4*/ 	.word	0x00003340
        /*04c8*/ 	.word	0x000000ff
        /*04cc*/ 	.word	0x00000008
        /*04d0*/ 	.short	0x010a
        /*04d2*/ 	.byte	0x05
	.zero		1


	//   ....[59]....
        /*04d4*/ 	.word	0x00003360
        /*04d8*/ 	.word	0x000000ff
        /*04dc*/ 	.word	0x00000008
        /*04e0*/ 	.short	0x010a
        /*04e2*/ 	.byte	0x05
	.zero		1


	//   ....[60]....
        /*04e4*/ 	.word	0x00003420
        /*04e8*/ 	.word	0x000000ff
        /*04ec*/ 	.word	0x00000000
        /*04f0*/ 	.short	0x0101
        /*04f2*/ 	.byte	0x04
	.zero		1


	//   ....[61]....
        /*04f4*/ 	.word	0x00003720
        /*04f8*/ 	.word	0x00000000
        /*04fc*/ 	.word	0x00000080
        /*0500*/ 	.short	0x010a
        /*0502*/ 	.byte	0xff
	.zero		1


	//   ....[62]....
        /*0504*/ 	.word	0x000037e0
        /*0508*/ 	.word	0x00000000
        /*050c*/ 	.word	0x00000000
        /*0510*/ 	.short	0x0101
        /*0512*/ 	.byte	0xff
	.zero		1


	//   ....[63]....
        /*0514*/ 	.word	0x000038a0
        /*0518*/ 	.word	0x000000ff
        /*051c*/ 	.word	0x00000000
        /*0520*/ 	.short	0x010a
        /*0522*/ 	.byte	0x04
	.zero		1


	//   ....[64]....
        /*0524*/ 	.word	0x000038b0
        /*0528*/ 	.word	0x000000ff
        /*052c*/ 	.word	0x000000c0
        /*0530*/ 	.short	0x010a
        /*0532*/ 	.byte	0x17
	.zero		1


	//   ....[65]....
        /*0534*/ 	.word	0x00003960
        /*0538*/ 	.word	0x000000ff
        /*053c*/ 	.word	0x00000000
        /*0540*/ 	.short	0x010a
        /*0542*/ 	.byte	0x05
	.zero		1


	//   ....[66]....
        /*0544*/ 	.word	0x00003aa0
        /*0548*/ 	.word	0x000000ff
        /*054c*/ 	.word	0x00000000
        /*0550*/ 	.short	0x010a
        /*0552*/ 	.byte	0x04
	.zero		1


	//   ....[67]....
        /*0554*/ 	.word	0x00003cf0
        /*0558*/ 	.word	0x000000ff
        /*055c*/ 	.word	0x00000000
        /*0560*/ 	.short	0x010a
        /*0562*/ 	.byte	0x04
	.zero		1


	//   ....[68]....
        /*0564*/ 	.word	0x00003d80
        /*0568*/ 	.word	0x000000ff
        /*056c*/ 	.word	0x00000000
        /*0570*/ 	.short	0x010a
        /*0572*/ 	.byte	0x05
	.zero		1


	//   ....[69]....
        /*0574*/ 	.word	0x00003e10
        /*0578*/ 	.word	0x000000ff
        /*057c*/ 	.word	0x00000000
        /*0580*/ 	.short	0x010a
        /*0582*/ 	.byte	0x05
	.zero		1


	//   ....[70]....
        /*0584*/ 	.word	0x00003eb0
        /*0588*/ 	.word	0x00000000
        /*058c*/ 	.word	0x00000000
        /*0590*/ 	.short	0x010a
        /*0592*/ 	.byte	0xff
	.zero		1


	//   ....[71]....
        /*0594*/ 	.word	0x00003ef0
        /*0598*/ 	.word	0x00000000
        /*059c*/ 	.word	0x00000000
        /*05a0*/ 	.short	0x010a
        /*05a2*/ 	.byte	0xff
	.zero		1


	//   ....[72]....
        /*05a4*/ 	.word	0x00003f60
        /*05a8*/ 	.word	0x000000ff
        /*05ac*/ 	.word	0x00000000
        /*05b0*/ 	.short	0x0101
        /*05b2*/ 	.byte	0x04
	.zero		1


	//   ....[73]....
        /*05b4*/ 	.word	0x00003fa0
        /*05b8*/ 	.word	0x000000ff
        /*05bc*/ 	.word	0x00000100
        /*05c0*/ 	.short	0x010a
        /*05c2*/ 	.byte	0x11
	.zero		1


	//   ....[74]....
        /*05c4*/ 	.word	0x00003ff0
        /*05c8*/ 	.word	0x000000ff
        /*05cc*/ 	.word	0x00000000
        /*05d0*/ 	.short	0x0101
        /*05d2*/ 	.byte	0x04
	.zero		1


	//   ....[75]....
        /*05d4*/ 	.word	0x000044c0
        /*05d8*/ 	.word	0x0000000c
        /*05dc*/ 	.word	0x00000080
        /*05e0*/ 	.short	0x010a
        /*05e2*/ 	.byte	0xff
	.zero		1


	//   ....[76]....
        /*05e4*/ 	.word	0x00004630
        /*05e8*/ 	.word	0x00000000
        /*05ec*/ 	.word	0x00000000
        /*05f0*/ 	.short	0x0101
        /*05f2*/ 	.byte	0xff
	.zero		1


	//   ....[77]....
        /*05f4*/ 	.word	0x00004ac0
        /*05f8*/ 	.word	0x000000ff
        /*05fc*/ 	.word	0x00000078
        /*0600*/ 	.short	0x010a
        /*0602*/ 	.byte	0x15
	.zero		1


	//   ....[78]....
        /*0604*/ 	.word	0x00004c40
        /*0608*/ 	.word	0x000000ff
        /*060c*/ 	.word	0x00000050
        /*0610*/ 	.short	0x010a
        /*0612*/ 	.byte	0x15
	.zero		1


	//   ....[79]....
        /*0614*/ 	.word	0x00004e30
        /*0618*/ 	.word	0x000000ff
        /*061c*/ 	.word	0x00000030
        /*0620*/ 	.short	0x010b
        /*0622*/ 	.byte	0x15
	.zero		1


	//   ....[80]....
        /*0624*/ 	.word	0x00004e40
        /*0628*/ 	.word	0x000000ff
        /*062c*/ 	.word	0x00000000
        /*0630*/ 	.short	0x0101
        /*0632*/ 	.byte	0x2e
	.zero		1


	//   ....[81]....
        /*0634*/ 	.word	0x00004e50
        /*0638*/ 	.word	0x000000ff
        /*063c*/ 	.word	0x00000058
        /*0640*/ 	.short	0x010a
        /*0642*/ 	.byte	0x15
	.zero		1


	//   ....[82]....
        /*0644*/ 	.word	0x00005000
        /*0648*/ 	.word	0x000000ff
        /*064c*/ 	.word	0x00000038
        /*0650*/ 	.short	0x010b
        /*0652*/ 	.byte	0x15
	.zero		1


	//   ....[83]....
        /*0654*/ 	.word	0x00005010
        /*0658*/ 	.word	0x000000ff
        /*065c*/ 	.word	0x00000000
        /*0660*/ 	.short	0x0101
        /*0662*/ 	.byte	0x27
	.zero		1


	//   ....[84]....
        /*0664*/ 	.word	0x00005020
        /*0668*/ 	.word	0x000000ff
        /*066c*/ 	.word	0x00000060
        /*0670*/ 	.short	0x010a
        /*0672*/ 	.byte	0x15
	.zero		1


	//   ....[85]....
        /*0674*/ 	.word	0x000051d0
        /*0678*/ 	.word	0x000000ff
        /*067c*/ 	.word	0x00000040
        /*0680*/ 	.short	0x010b
        /*0682*/ 	.byte	0x15
	.zero		1


	//   ....[86]....
        /*0684*/ 	.word	0x000051e0
        /*0688*/ 	.word	0x000000ff
        /*068c*/ 	.word	0x00000000
        /*0690*/ 	.short	0x0101
        /*0692*/ 	.byte	0x26
	.zero		1


	//   ....[87]....
        /*0694*/ 	.word	0x000051f0
        /*0698*/ 	.word	0x000000ff
        /*069c*/ 	.word	0x00000068
        /*06a0*/ 	.short	0x010a
        /*06a2*/ 	.byte	0x15
	.zero		1


	//   ....[88]....
        /*06a4*/ 	.word	0x00005430
        /*06a8*/ 	.word	0x000000ff
        /*06ac*/ 	.word	0x00000048
        /*06b0*/ 	.short	0x010b
        /*06b2*/ 	.byte	0x15
	.zero		1


	//   ....[89]....
        /*06b4*/ 	.word	0x00005440
        /*06b8*/ 	.word	0x000000ff
        /*06bc*/ 	.word	0x00000000
        /*06c0*/ 	.short	0x0101
        /*06c2*/ 	.byte	0x25
	.zero		1


	//   ....[90]....
        /*06c4*/ 	.word	0x00005480
        /*06c8*/ 	.word	0x000000ff
        /*06cc*/ 	.word	0x00000050
        /*06d0*/ 	.short	0x010a
        /*06d2*/ 	.byte	0x15
	.zero		1


	//   ....[91]....
        /*06d4*/ 	.word	0x000054a0
        /*06d8*/ 	.word	0x000000ff
        /*06dc*/ 	.word	0x00000058
        /*06e0*/ 	.short	0x010a
        /*06e2*/ 	.byte	0x15
	.zero		1


	//   ....[92]....
        /*06e4*/ 	.word	0x000054c0
        /*06e8*/ 	.word	0x000000ff
        /*06ec*/ 	.word	0x00000060
        /*06f0*/ 	.short	0x010a
        /*06f2*/ 	.byte	0x15
	.zero		1


	//   ....[93]....
        /*06f4*/ 	.word	0x00005500
        /*06f8*/ 	.word	0x00000000
        /*06fc*/ 	.word	0x00000068
        /*0700*/ 	.short	0x010a
        /*0702*/ 	.byte	0xff
	.zero		1


	//   ....[94]....
        /*0704*/ 	.word	0x00005820
        /*0708*/ 	.word	0x00000003
        /*070c*/ 	.word	0x00000080
        /*0710*/ 	.short	0x010a
        /*0712*/ 	.byte	0xff
	.zero		1


	//   ....[95]....
        /*0714*/ 	.word	0x000059a0
        /*0718*/ 	.word	0x00000000
        /*071c*/ 	.word	0x00000000
        /*0720*/ 	.short	0x0101
        /*0722*/ 	.byte	0xff
	.zero		1


	//   ....[96]....
        /*0724*/ 	.word	0x000064c0
        /*0728*/ 	.word	0x00000005
        /*072c*/ 	.word	0x00000030
        /*0730*/ 	.short	0x010a
        /*0732*/ 	.byte	0xff
	.zero		1


	//   ....[97]....
        /*0734*/ 	.word	0x00006500
        /*0738*/ 	.word	0x0000005a
        /*073c*/ 	.word	0x000000a0
        /*0740*/ 	.short	0x010a
        /*0742*/ 	.byte	0xff
	.zero		1


	//   ....[98]....
        /*0744*/ 	.word	0x00006640
        /*0748*/ 	.word	0x00000005
        /*074c*/ 	.word	0x00000030
        /*0750*/ 	.short	0x010a
        /*0752*/ 	.byte	0xff
	.zero		1


	//   ....[99]....
        /*0754*/ 	.word	0x00006770
        /*0758*/ 	.word	0x00000000
        /*075c*/ 	.word	0x00000000
        /*0760*/ 	.short	0x0101
        /*0762*/ 	.byte	0xff
	.zero		1


	//   ....[100]....
        /*0764*/ 	.word	0x000067d0
        /*0768*/ 	.word	0x0000005a
        /*076c*/ 	.word	0x000000a0
        /*0770*/ 	.short	0x010a
        /*0772*/ 	.byte	0xff
	.zero		1


	//   ....[101]....
        /*0774*/ 	.word	0x00007370
        /*0778*/ 	.word	0x00000067
        /*077c*/ 	.word	0x00000030
        /*0780*/ 	.short	0x010a
        /*0782*/ 	.byte	0xff
	.zero		1


	//   ....[102]....
        /*0784*/ 	.word	0x00007440
        /*0788*/ 	.word	0x00000067
        /*078c*/ 	.word	0x00000030
        /*0790*/ 	.short	0x010a
        /*0792*/ 	.byte	0xff
	.zero		1


	//   ....[103]....
        /*0794*/ 	.word	0x00007570
        /*0798*/ 	.word	0x00000000
        /*079c*/ 	.word	0x00000000
        /*07a0*/ 	.short	0x0101
        /*07a2*/ 	.byte	0xff
	.zero		1


	//   ....[104]....
        /*07a4*/ 	.word	0x00008100
        /*07a8*/ 	.word	0x00000067
        /*07ac*/ 	.word	0x00000030
        /*07b0*/ 	.short	0x010a
        /*07b2*/ 	.byte	0xff
	.zero		1


	//   ....[105]....
        /*07b4*/ 	.word	0x000081d0
        /*07b8*/ 	.word	0x00000067
        /*07bc*/ 	.word	0x00000030
        /*07c0*/ 	.short	0x010a
        /*07c2*/ 	.byte	0xff
	.zero		1


	//   ....[106]....
        /*07c4*/ 	.word	0x00008300
        /*07c8*/ 	.word	0x00000000
        /*07cc*/ 	.word	0x00000000
        /*07d0*/ 	.short	0x0101
        /*07d2*/ 	.byte	0xff
	.zero		1


	//   ....[107]....
        /*07d4*/ 	.word	0x00008eb0
        /*07d8*/ 	.word	0x00000066
        /*07dc*/ 	.word	0x00000030
        /*07e0*/ 	.short	0x010a
        /*07e2*/ 	.byte	0xff
	.zero		1


	//   ....[108]....
        /*07e4*/ 	.word	0x00008f80
        /*07e8*/ 	.word	0x00000066
        /*07ec*/ 	.word	0x00000030
        /*07f0*/ 	.short	0x010a
        /*07f2*/ 	.byte	0xff
	.zero		1


	//   ....[109]....
        /*07f4*/ 	.word	0x000090b0
        /*07f8*/ 	.word	0x00000000
        /*07fc*/ 	.word	0x00000000
        /*0800*/ 	.short	0x0101
        /*0802*/ 	.byte	0xff
	.zero		1


	//   ....[110]....
        /*0804*/ 	.word	0x00009390
        /*0808*/ 	.word	0x0000005a
        /*080c*/ 	.word	0x00000000
        /*0810*/ 	.short	0x0101
        /*0812*/ 	.byte	0xff
	.zero		1


	//   ....[111]....
        /*0814*/ 	.word	0x00009d50
        /*0818*/ 	.word	0x00000000
        /*081c*/ 	.word	0x000000f0
        /*0820*/ 	.short	0x010a
        /*0822*/ 	.byte	0xff
	.zero		1


	//   ....[112]....
        /*0824*/ 	.word	0x00009db0
        /*0828*/ 	.word	0x00000000
        /*082c*/ 	.word	0x00000018
        /*0830*/ 	.short	0x010a
        /*0832*/ 	.byte	0xff
	.zero		1


	//   ....[113]....
        /*0834*/ 	.word	0x00009e10
        /*0838*/ 	.word	0x00000000
        /*083c*/ 	.word	0x00000018
        /*0840*/ 	.short	0x010a
        /*0842*/ 	.byte	0xff
	.zero		1


	//   ....[114]....
        /*0844*/ 	.word	0x00009e60
        /*0848*/ 	.word	0x00000003
        /*084c*/ 	.word	0x00000080
        /*0850*/ 	.short	0x010a
        /*0852*/ 	.byte	0xff
	.zero		1


	//   ....[115]....
        /*0854*/ 	.word	0x00009ec0
        /*0858*/ 	.word	0x00000000
        /*085c*/ 	.word	0x00000000
        /*0860*/ 	.short	0x010a
        /*0862*/ 	.byte	0xff
	.zero		1


	//   ....[116]....
        /*0864*/ 	.word	0x00009f20
        /*0868*/ 	.word	0x00000000
        /*086c*/ 	.word	0x00000000
        /*0870*/ 	.short	0x010a
        /*0872*/ 	.byte	0xff
	.zero		1


	//   ....[117]....
        /*0874*/ 	.word	0x00009f70
        /*0878*/ 	.word	0x00000002
        /*087c*/ 	.word	0x000000e0
        /*0880*/ 	.short	0x010a
        /*0882*/ 	.byte	0xff
	.zero		1


	//   ....[118]....
        /*0884*/ 	.word	0x00009fd0
        /*0888*/ 	.word	0x00000002
        /*088c*/ 	.word	0x00000090
        /*0890*/ 	.short	0x010a
        /*0892*/ 	.byte	0xff
	.zero		1


	//   ....[119]....
        /*0894*/ 	.word	0x0000a020
        /*0898*/ 	.word	0x00000002
        /*089c*/ 	.word	0x00000080
        /*08a0*/ 	.short	0x010a
        /*08a2*/ 	.byte	0xff
	.zero		1


	//   ....[120]....
        /*08a4*/ 	.word	0x0000a080
        /*08a8*/ 	.word	0x00000000
        /*08ac*/ 	.word	0x00000090
        /*08b0*/ 	.short	0x010a
        /*08b2*/ 	.byte	0xff
	.zero		1


	//   ....[121]....
        /*08b4*/ 	.word	0x0000a0e0
        /*08b8*/ 	.word	0x00000000
        /*08bc*/ 	.word	0x00000008
        /*08c0*/ 	.short	0x010a
        /*08c2*/ 	.byte	0xff
	.zero		1


	//   ....[122]....
        /*08c4*/ 	.word	0x0000a1c0
        /*08c8*/ 	.word	0x00000000
        /*08cc*/ 	.word	0x00000008
        /*08d0*/ 	.short	0x010a
        /*08d2*/ 	.byte	0xff
	.zero		1


	//   ....[123]....
        /*08d4*/ 	.word	0x0000a210
        /*08d8*/ 	.word	0x00000000
        /*08dc*/ 	.word	0x00000080
        /*08e0*/ 	.short	0x010a
        /*08e2*/ 	.byte	0xff
	.zero		1


	//   ....[124]....
        /*08e4*/ 	.word	0x0000a270
        /*08e8*/ 	.word	0x00000000
        /*08ec*/ 	.word	0x000000c0
        /*08f0*/ 	.short	0x010a
        /*08f2*/ 	.byte	0xff
	.zero		1


	//   ....[125]....
        /*08f4*/ 	.word	0x0000a2d0
        /*08f8*/ 	.word	0x00000000
        /*08fc*/ 	.word	0x00000000
        /*0900*/ 	.short	0x010a
        /*0902*/ 	.byte	0xff
	.zero		1


	//   ....[126]....
        /*0904*/ 	.word	0x0000a330
        /*0908*/ 	.word	0x00000000
        /*090c*/ 	.word	0x00000000
        /*0910*/ 	.short	0x010a
        /*0912*/ 	.byte	0xff
	.zero		1


	//   ....[127]....
        /*0914*/ 	.word	0x0000a390
        /*0918*/ 	.word	0x00000000
        /*091c*/ 	.word	0x00000000
        /*0920*/ 	.short	0x010a
        /*0922*/ 	.byte	0xff
	.zero		1


	//   ....[128]....
        /*0924*/ 	.word	0x0000a3f0
        /*0928*/ 	.word	0x00000000
        /*092c*/ 	.word	0x00000000
        /*0930*/ 	.short	0x010a
        /*0932*/ 	.byte	0xff
	.zero		1


	//   ....[129]....
        /*0934*/ 	.word	0x0000a450
        /*0938*/ 	.word	0x00000000
        /*093c*/ 	.word	0x00000100
        /*0940*/ 	.short	0x010a
        /*0942*/ 	.byte	0xff
	.zero		1


	//   ....[130]....
        /*0944*/ 	.word	0x0000a4a0
        /*0948*/ 	.word	0x0000000c
        /*094c*/ 	.word	0x00000080
        /*0950*/ 	.short	0x010a
        /*0952*/ 	.byte	0xff
	.zero		1


	//   ....[131]....
        /*0954*/ 	.word	0x0000a500
        /*0958*/ 	.word	0x00000000
        /*095c*/ 	.word	0x00000078
        /*0960*/ 	.short	0x010a
        /*0962*/ 	.byte	0xff
	.zero		1


	//   ....[132]....
        /*0964*/ 	.word	0x0000a560
        /*0968*/ 	.word	0x00000000
        /*096c*/ 	.word	0x00000050
        /*0970*/ 	.short	0x010a
        /*0972*/ 	.byte	0xff
	.zero		1


	//   ....[133]....
        /*0974*/ 	.word	0x0000a5c0
        /*0978*/ 	.word	0x00000000
        /*097c*/ 	.word	0x00000058
        /*0980*/ 	.short	0x010a
        /*0982*/ 	.byte	0xff
	.zero		1


	//   ....[134]....
        /*0984*/ 	.word	0x0000a620
        /*0988*/ 	.word	0x00000000
        /*098c*/ 	.word	0x00000060
        /*0990*/ 	.short	0x010a
        /*0992*/ 	.byte	0xff
	.zero		1


	//   ....[135]....
        /*0994*/ 	.word	0x0000a680
        /*0998*/ 	.word	0x00000000
        /*099c*/ 	.word	0x00000068
        /*09a0*/ 	.short	0x010a
        /*09a2*/ 	.byte	0xff
	.zero		1


	//   ....[136]....
        /*09a4*/ 	.word	0x0000a6e0
        /*09a8*/ 	.word	0x00000000
        /*09ac*/ 	.word	0x00000050
        /*09b0*/ 	.short	0x010a
        /*09b2*/ 	.byte	0xff
	.zero		1


	//   ....[137]....
        /*09b4*/ 	.word	0x0000a740
        /*09b8*/ 	.word	0x00000000
        /*09bc*/ 	.word	0x00000058
        /*09c0*/ 	.short	0x010a
        /*09c2*/ 	.byte	0xff
	.zero		1


	//   ....[138]....
        /*09c4*/ 	.word	0x0000a7a0
        /*09c8*/ 	.word	0x00000000
        /*09cc*/ 	.word	0x00000060
        /*09d0*/ 	.short	0x010a
        /*09d2*/ 	.byte	0xff
	.zero		1


	//   ....[139]....
        /*09d4*/ 	.word	0x0000a7f0
        /*09d8*/ 	.word	0x00000003
        /*09dc*/ 	.word	0x00000080
        /*09e0*/ 	.short	0x010a
        /*09e2*/ 	.byte	0xff
	.zero		1


	//   ....[140]....
        /*09e4*/ 	.word	0x0000a840
        /*09e8*/ 	.word	0x00000005
        /*09ec*/ 	.word	0x00000030
        /*09f0*/ 	.short	0x010a
        /*09f2*/ 	.byte	0xff
	.zero		1


	//   ....[141]....
        /*09f4*/ 	.word	0x0000a890
        /*09f8*/ 	.word	0x0000005a
        /*09fc*/ 	.word	0x000000a0
        /*0a00*/ 	.short	0x010a
        /*0a02*/ 	.byte	0xff
	.zero		1


	//   ....[142]....
        /*0a04*/ 	.word	0x0000a8e0
        /*0a08*/ 	.word	0x00000067
        /*0a0c*/ 	.word	0x00000030
        /*0a10*/ 	.short	0x010a
        /*0a12*/ 	.byte	0xff
	.zero		1


	//   ....[143]....
        /*0a14*/ 	.word	0x0000a930
        /*0a18*/ 	.word	0x00000067
        /*0a1c*/ 	.word	0x00000030
        /*0a20*/ 	.short	0x010a
        /*0a22*/ 	.byte	0xff
	.zero		1


	//   ....[144]....
        /*0a24*/ 	.word	0x0000a980
        /*0a28*/ 	.word	0x00000066
        /*0a2c*/ 	.word	0x00000030
        /*0a30*/ 	.short	0x010a
        /*0a32*/ 	.byte	0xff
	.zero		1


	//----- nvinfo : EIATTR_NUM_MBARRIERS
	.align		4
.L_48:
        /*0a34*/ 	.byte	0x03, 0x38
        /*0a36*/ 	.short	0x0021


	//----- nvinfo : EIATTR_EXIT_INSTR_OFFSETS
	.align		4
        /*0a38*/ 	.byte	0x04, 0x1c
        /*0a3a*/ 	.short	(.L_50 - .L_49)


	//   ....[0]....
.L_49:
        /*0a3c*/ 	.word	0x00002a30


	//   ....[1]....
        /*0a40*/ 	.word	0x00002f20


	//   ....[2]....
        /*0a44*/ 	.word	0x00002f80


	//   ....[3]....
        /*0a48*/ 	.word	0x00004220


	//   ....[4]....
        /*0a4c*/ 	.word	0x00005530


	//   ....[5]....
        /*0a50*/ 	.word	0x00005570


	//   ....[6]....
        /*0a54*/ 	.word	0x00009d40


	//----- nvinfo : EIATTR_MAX_THREADS
	.align		4
.L_50:
        /*0a58*/ 	.byte	0x04, 0x05
        /*0a5a*/ 	.short	(.L_52 - .L_51)
.L_51:
        /*0a5c*/ 	.word	0x00000100
        /*0a60*/ 	.word	0x00000001
        /*0a64*/ 	.word	0x00000001


	//----- nvinfo : EIATTR_CRS_STACK_SIZE
	.align		4
.L_52:
        /*0a68*/ 	.byte	0x04, 0x1e
        /*0a6a*/ 	.short	(.L_54 - .L_53)
.L_53:
        /*0a6c*/ 	.word	0x00000000


	//----- nvinfo : EIATTR_CBANK_PARAM_SIZE
	.align		4
.L_54:
        /*0a70*/ 	.byte	0x03, 0x19
        /*0a72*/ 	.short	0x0800


	//----- nvinfo : EIATTR_PARAM_CBANK
	.align		4
        /*0a74*/ 	.byte	0x04, 0x0a
        /*0a76*/ 	.short	(.L_56 - .L_55)
	.align		4
.L_55:
        /*0a78*/ 	.word	index@(.nv.constant0._ZN7cutlass13device_kernelINS_4gemm6kernel13GemmUniversalIN4cute5tupleIJiiiiEEENS1_10collective13CollectiveMmaINS1_35MainloopSm100TmaUmmaWarpSpecializedILi3ELi2ELi4ENS5_IJNS4_1CILi2EEESB_NSA_ILi1EEEEEEEENS5_IJNSA_ILi128EEENSA_ILi256EEENSA_ILi64EEEEEENS_12float_e5m2_tENS5_IJlSC_lEEESJ_SK_NS4_8TiledMMAINS4_8MMA_AtomIJNS4_10MMA_TraitsINS4_25SM100_MMA_F8F6F4_2x1SM_SSEJSJ_SJ_fSF_SG_NS4_17integral_constantINS4_4UMMA5MajorELSR_0EEESS_NSP_INSQ_7ScaleInELST_0EEESU_EEEEEENS4_6LayoutINS5_IJSC_SC_SC_EEENS5_IJNSA_ILi0EEESZ_SZ_EEEEENS5_IJNS4_10UnderscoreES12_S12_EEEEENS4_28SM100_TMA_2SM_LOAD_MULTICASTENS4_14ComposedLayoutINS4_7SwizzleILi2ELi4ELi3EEENS4_18smem_ptr_flag_bitsILi8EEENSX_INS5_IJNSA_ILi8EEESH_EEENS5_IJSH_SC_EEEEEEEvNS4_8identityENS4_18SM100_TMA_2SM_LOADES1F_vS1G_EENS_8epilogue10collective18CollectiveEpilogueINS1J_23Sm100TmaWarpSpecializedILi4ELi2ELi32ELb0ELb0EEEJNS5_IJSH_SG_SH_EEENS5_IJNSX_ISH_SC_EENSX_INS5_IJNSA_ILi32EEESB_EEENS5_IJSC_SF_EEEEEEEESJ_SK_SJ_SK_NS1J_6fusion15FusionCallbacksIS1N_NS1V_17LinearCombinationISJ_fSJ_fLNS_15FloatRoundStyleE2EEES1O_S1U_JEEENS4_5SM1004TMEM4LOAD26SM100_TMEM_LOAD_32dp32b32xENS4_13SM90_TMA_LOADENS16_INS17_ILi1ELi4ELi3EEES1A_NSX_INS5_IJS1B_S1Q_EEENS5_IJS1Q_SC_EEEEEEENS4_39AutoVectorizingCopyWithAssumedAlignmentILi128EEENS4_14SM90_TMA_STOREES2A_S2C_S2C_EEEvvEEEEvNT_6ParamsE)
        /*0a7c*/ 	.short	0x0380
        /*0a7e*/ 	.short	0x0800


	//----- nvinfo : EIATTR_SW_WAR
	.align		4
.L_56:
        /*0a80*/ 	.byte	0x04, 0x36
        /*0a82*/ 	.short	(.L_58 - .L_57)
.L_57:
        /*0a84*/ 	.word	0x00000008
.L_58:


//--------------------- .nv.callgraph             --------------------------
	.section	.nv.callgraph,"",@"SHT_CUDA_CALLGRAPH"
	.align	4
	.sectionentsize	8
	.align		4
        /*0000*/ 	.word	0x00000000
	.align		4
        /*0004*/ 	.word	0xffffffff
	.align		4
        /*0008*/ 	.word	index@(_ZN7cutlass13device_kernelINS_4gemm6kernel13GemmUniversalIN4cute5tupleIJiiiiEEENS1_10collective13CollectiveMmaINS1_35MainloopSm100TmaUmmaWarpSpecializedILi3ELi2ELi4ENS5_IJNS4_1CILi2EEESB_NSA_ILi1EEEEEEEENS5_IJNSA_ILi128EEENSA_ILi256EEENSA_ILi64EEEEEENS_12float_e5m2_tENS5_IJlSC_lEEESJ_SK_NS4_8TiledMMAINS4_8MMA_AtomIJNS4_10MMA_TraitsINS4_25SM100_MMA_F8F6F4_2x1SM_SSEJSJ_SJ_fSF_SG_NS4_17integral_constantINS4_4UMMA5MajorELSR_0EEESS_NSP_INSQ_7ScaleInELST_0EEESU_EEEEEENS4_6LayoutINS5_IJSC_SC_SC_EEENS5_IJNSA_ILi0EEESZ_SZ_EEEEENS5_IJNS4_10UnderscoreES12_S12_EEEEENS4_28SM100_TMA_2SM_LOAD_MULTICASTENS4_14ComposedLayoutINS4_7SwizzleILi2ELi4ELi3EEENS4_18smem_ptr_flag_bitsILi8EEENSX_INS5_IJNSA_ILi8EEESH_EEENS5_IJSH_SC_EEEEEEEvNS4_8identityENS4_18SM100_TMA_2SM_LOADES1F_vS1G_EENS_8epilogue10collective18CollectiveEpilogueINS1J_23Sm100TmaWarpSpecializedILi4ELi2ELi32ELb0ELb0EEEJNS5_IJSH_SG_SH_EEENS5_IJNSX_ISH_SC_EENSX_INS5_IJNSA_ILi32EEESB_EEENS5_IJSC_SF_EEEEEEEESJ_SK_SJ_SK_NS1J_6fusion15FusionCallbacksIS1N_NS1V_17LinearCombinationISJ_fSJ_fLNS_15FloatRoundStyleE2EEES1O_S1U_JEEENS4_5SM1004TMEM4LOAD26SM100_TMEM_LOAD_32dp32b32xENS4_13SM90_TMA_LOADENS16_INS17_ILi1ELi4ELi3EEES1A_NSX_INS5_IJS1B_S1Q_EEENS5_IJS1Q_SC_EEEEEEENS4_39AutoVectorizingCopyWithAssumedAlignmentILi128EEENS4_14SM90_TMA_STOREES2A_S2C_S2C_EEEvvEEEEvNT_6ParamsE)
	.align		4
        /*000c*/ 	.word	index@(__assertfail)
	.align		4
        /*0010*/ 	.word	0x00000000
	.align		4
        /*0014*/ 	.word	0xfffffffe
	.align		4
        /*0018*/ 	.word	0x00000000
	.align		4
        /*001c*/ 	.word	0xfffffffd
	.align		4
        /*0020*/ 	.word	0x00000000
	.align		4
        /*0024*/ 	.word	0xfffffffc


//--------------------- .nv.constant4             --------------------------
	.section	.nv.constant4,"a",@progbits
	.align	8
	.align		8
.nv.constant4:
        /*0000*/ 	.dword	__assertfail
	.align		8
        /*0008*/ 	.dword	__unnamed_1
	.align		8
        /*0010*/ 	.dword	__unnamed_2
	.align		8
        /*0018*/ 	.dword	__unnamed_3
	.align		8
        /*0020*/ 	.dword	_ZN39_INTERNAL_c0d9b0e6_4_k_cu_6ef823c8_91914cuda3std3__45__cpo5beginE
	.align		8
        /*0028*/ 	.dword	_ZN39_INTERNAL_c0d9b0e6_4_k_cu_6ef823c8_91914cuda3std3__45__cpo3endE
	.align		8
        /*0030*/ 	.dword	_ZN39_INTERNAL_c0d9b0e6_4_k_cu_6ef823c8_91914cuda3std3__45__cpo6cbeginE
	.align		8
        /*0038*/ 	.dword	_ZN39_INTERNAL_c0d9b0e6_4_k_cu_6ef823c8_91914cuda3std3__45__cpo4cendE
	.align		8
        /*0040*/ 	.dword	_ZN39_INTERNAL_c0d9b0e6_4_k_cu_6ef823c8_91914cuda3std3__441_GLOBAL__N__c0d9b0e6_4_k_cu_6ef823c8_91916ignoreE
	.align		8
        /*0048*/ 	.dword	_ZN39_INTERNAL_c0d9b0e6_4_k_cu_6ef823c8_91914cuda3std3__419piecewise_constructE
	.align		8
        /*0050*/ 	.dword	_ZN39_INTERNAL_c0d9b0e6_4_k_cu_6ef823c8_91914cuda3std3__48in_placeE
	.align		8
        /*0058*/ 	.dword	_ZN39_INTERNAL_c0d9b0e6_4_k_cu_6ef823c8_91914cuda3std6ranges3__45__cpo4swapE
	.align		8
        /*0060*/ 	.dword	_ZN39_INTERNAL_c0d9b0e6_4_k_cu_6ef823c8_91914cuda3std6ranges3__45__cpo9iter_moveE
	.align		8
        /*0068*/ 	.dword	_ZN39_INTERNAL_c0d9b0e6_4_k_cu_6ef823c8_91914cute7productE
	.align		8
        /*0070*/ 	.dword	_ZN39_INTERNAL_c0d9b0e6_4_k_cu_6ef823c8_91914cute1_E
	.align		8
        /*0078*/ 	.dword	$str$25
	.align		8
        /*0080*/ 	.dword	$str$26
	.align		8
        /*0088*/ 	.dword	$str$27
	.align		8
        /*0090*/ 	.dword	$str$28


//--------------------- .text._ZN7cutlass13device_kernelINS_4gemm6kernel13GemmUniversalIN4cute5tupleIJiiiiEEENS1_10collective13CollectiveMmaINS1_35MainloopSm100TmaUmmaWarpSpecializedILi3ELi2ELi4ENS5_IJNS4_1CILi2EEESB_NSA_ILi1EEEEEEEENS5_IJNSA_ILi128EEENSA_ILi256EEENSA_ILi64EEEEEENS_12float_e5m2_tENS5_IJlSC_lEEESJ_SK_NS4_8TiledMMAINS4_8MMA_AtomIJNS4_10MMA_TraitsINS4_25SM100_MMA_F8F6F4_2x1SM_SSEJSJ_SJ_fSF_SG_NS4_17integral_constantINS4_4UMMA5MajorELSR_0EEESS_NSP_INSQ_7ScaleInELST_0EEESU_EEEEEENS4_6LayoutINS5_IJSC_SC_SC_EEENS5_IJNSA_ILi0EEESZ_SZ_EEEEENS5_IJNS4_10UnderscoreES12_S12_EEEEENS4_28SM100_TMA_2SM_LOAD_MULTICASTENS4_14ComposedLayoutINS4_7SwizzleILi2ELi4ELi3EEENS4_18smem_ptr_flag_bitsILi8EEENSX_INS5_IJNSA_ILi8EEESH_EEENS5_IJSH_SC_EEEEEEEvNS4_8identityENS4_18SM100_TMA_2SM_LOADES1F_vS1G_EENS_8epilogue10collective18CollectiveEpilogueINS1J_23Sm100TmaWarpSpecializedILi4ELi2ELi32ELb0ELb0EEEJNS5_IJSH_SG_SH_EEENS5_IJNSX_ISH_SC_EENSX_INS5_IJNSA_ILi32EEESB_EEENS5_IJSC_SF_EEEEEEEESJ_SK_SJ_SK_NS1J_6fusion15FusionCallbacksIS1N_NS1V_17LinearCombinationISJ_fSJ_fLNS_15FloatRoundStyleE2EEES1O_S1U_JEEENS4_5SM1004TMEM4LOAD26SM100_TMEM_LOAD_32dp32b32xENS4_13SM90_TMA_LOADENS16_INS17_ILi1ELi4ELi3EEES1A_NSX_INS5_IJS1B_S1Q_EEENS5_IJS1Q_SC_EEEEEEENS4_39AutoVectorizingCopyWithAssumedAlignmentILi128EEENS4_14SM90_TMA_STOREES2A_S2C_S2C_EEEvvEEEEvNT_6ParamsE --------------------------
	.section	.text._ZN7cutlass13device_kernelINS_4gemm6kernel13GemmUniversalIN4cute5tupleIJiiiiEEENS1_10collective13CollectiveMmaINS1_35MainloopSm100TmaUmmaWarpSpecializedILi3ELi2ELi4ENS5_IJNS4_1CILi2EEESB_NSA_ILi1EEEEEEEENS5_IJNSA_ILi128EEENSA_ILi256EEENSA_ILi64EEEEEENS_12float_e5m2_tENS5_IJlSC_lEEESJ_SK_NS4_8TiledMMAINS4_8MMA_AtomIJNS4_10MMA_TraitsINS4_25SM100_MMA_F8F6F4_2x1SM_SSEJSJ_SJ_fSF_SG_NS4_17integral_constantINS4_4UMMA5MajorELSR_0EEESS_NSP_INSQ_7ScaleInELST_0EEESU_EEEEEENS4_6LayoutINS5_IJSC_SC_SC_EEENS5_IJNSA_ILi0EEESZ_SZ_EEEEENS5_IJNS4_10UnderscoreES12_S12_EEEEENS4_28SM100_TMA_2SM_LOAD_MULTICASTENS4_14ComposedLayoutINS4_7SwizzleILi2ELi4ELi3EEENS4_18smem_ptr_flag_bitsILi8EEENSX_INS5_IJNSA_ILi8EEESH_EEENS5_IJSH_SC_EEEEEEEvNS4_8identityENS4_18SM100_TMA_2SM_LOADES1F_vS1G_EENS_8epilogue10collective18CollectiveEpilogueINS1J_23Sm100TmaWarpSpecializedILi4ELi2ELi32ELb0ELb0EEEJNS5_IJSH_SG_SH_EEENS5_IJNSX_ISH_SC_EENSX_INS5_IJNSA_ILi32EEESB_EEENS5_IJSC_SF_EEEEEEEESJ_SK_SJ_SK_NS1J_6fusion15FusionCallbacksIS1N_NS1V_17LinearCombinationISJ_fSJ_fLNS_15FloatRoundStyleE2EEES1O_S1U_JEEENS4_5SM1004TMEM4LOAD26SM100_TMEM_LOAD_32dp32b32xENS4_13SM90_TMA_LOADENS16_INS17_ILi1ELi4ELi3EEES1A_NSX_INS5_IJS1B_S1Q_EEENS5_IJS1Q_SC_EEEEEEENS4_39AutoVectorizingCopyWithAssumedAlignmentILi128EEENS4_14SM90_TMA_STOREES2A_S2C_S2C_EEEvvEEEEvNT_6ParamsE,"ax",@progbits
	.align	128
.text._ZN7cutlass13device_kernelINS_4gemm6kernel13GemmUniversalIN4cute5tupleIJiiiiEEENS1_10collective13CollectiveMmaINS1_35MainloopSm100TmaUmmaWarpSpecializedILi3ELi2ELi4ENS5_IJNS4_1CILi2EEESB_NSA_ILi1EEEEEEEENS5_IJNSA_ILi128EEENSA_ILi256EEENSA_ILi64EEEEEENS_12float_e5m2_tENS5_IJlSC_lEEESJ_SK_NS4_8TiledMMAINS4_8MMA_AtomIJNS4_10MMA_TraitsINS4_25SM100_MMA_F8F6F4_2x1SM_SSEJSJ_SJ_fSF_SG_NS4_17integral_constantINS4_4UMMA5MajorELSR_0EEESS_NSP_INSQ_7ScaleInELST_0EEESU_EEEEEENS4_6LayoutINS5_IJSC_SC_SC_EEENS5_IJNSA_ILi0EEESZ_SZ_EEEEENS5_IJNS4_10UnderscoreES12_S12_EEEEENS4_28SM100_TMA_2SM_LOAD_MULTICASTENS4_14ComposedLayoutINS4_7SwizzleILi2ELi4ELi3EEENS4_18smem_ptr_flag_bitsILi8EEENSX_INS5_IJNSA_ILi8EEESH_EEENS5_IJSH_SC_EEEEEEEvNS4_8identityENS4_18SM100_TMA_2SM_LOADES1F_vS1G_EENS_8epilogue10collective18CollectiveEpilogueINS1J_23Sm100TmaWarpSpecializedILi4ELi2ELi32ELb0ELb0EEEJNS5_IJSH_SG_SH_EEENS5_IJNSX_ISH_SC_EENSX_INS5_IJNSA_ILi32EEESB_EEENS5_IJSC_SF_EEEEEEEESJ_SK_SJ_SK_NS1J_6fusion15FusionCallbacksIS1N_NS1V_17LinearCombinationISJ_fSJ_fLNS_15FloatRoundStyleE2EEES1O_S1U_JEEENS4_5SM1004TMEM4LOAD26SM100_TMEM_LOAD_32dp32b32xENS4_13SM90_TMA_LOADENS16_INS17_ILi1ELi4ELi3EEES1A_NSX_INS5_IJS1B_S1Q_EEENS5_IJS1Q_SC_EEEEEEENS4_39AutoVectorizingCopyWithAssumedAlignmentILi128EEENS4_14SM90_TMA_STOREES2A_S2C_S2C_EEEvvEEEEvNT_6ParamsE:
        .type           _ZN7cutlass13device_kernelINS_4gemm6kernel13GemmUniversalIN4cute5tupleIJiiiiEEENS1_10collective13CollectiveMmaINS1_35MainloopSm100TmaUmmaWarpSpecializedILi3ELi2ELi4ENS5_IJNS4_1CILi2EEESB_NSA_ILi1EEEEEEEENS5_IJNSA_ILi128EEENSA_ILi256EEENSA_ILi64EEEEEENS_12float_e5m2_tENS5_IJlSC_lEEESJ_SK_NS4_8TiledMMAINS4_8MMA_AtomIJNS4_10MMA_TraitsINS4_25SM100_MMA_F8F6F4_2x1SM_SSEJSJ_SJ_fSF_SG_NS4_17integral_constantINS4_4UMMA5MajorELSR_0EEESS_NSP_INSQ_7ScaleInELST_0EEESU_EEEEEENS4_6LayoutINS5_IJSC_SC_SC_EEENS5_IJNSA_ILi0EEESZ_SZ_EEEEENS5_IJNS4_10UnderscoreES12_S12_EEEEENS4_28SM100_TMA_2SM_LOAD_MULTICASTENS4_14ComposedLayoutINS4_7SwizzleILi2ELi4ELi3EEENS4_18smem_ptr_flag_bitsILi8EEENSX_INS5_IJNSA_ILi8EEESH_EEENS5_IJSH_SC_EEEEEEEvNS4_8identityENS4_18SM100_TMA_2SM_LOADES1F_vS1G_EENS_8epilogue10collective18CollectiveEpilogueINS1J_23Sm100TmaWarpSpecializedILi4ELi2ELi32ELb0ELb0EEEJNS5_IJSH_SG_SH_EEENS5_IJNSX_ISH_SC_EENSX_INS5_IJNSA_ILi32EEESB_EEENS5_IJSC_SF_EEEEEEEESJ_SK_SJ_SK_NS1J_6fusion15FusionCallbacksIS1N_NS1V_17LinearCombinationISJ_fSJ_fLNS_15FloatRoundStyleE2EEES1O_S1U_JEEENS4_5SM1004TMEM4LOAD26SM100_TMEM_LOAD_32dp32b32xENS4_13SM90_TMA_LOADENS16_INS17_ILi1ELi4ELi3EEES1A_NSX_INS5_IJS1B_S1Q_EEENS5_IJS1Q_SC_EEEEEEENS4_39AutoVectorizingCopyWithAssumedAlignmentILi128EEENS4_14SM90_TMA_STOREES2A_S2C_S2C_EEEvvEEEEvNT_6ParamsE,@function
        .size           _ZN7cutlass13device_kernelINS_4gemm6kernel13GemmUniversalIN4cute5tupleIJiiiiEEENS1_10collective13CollectiveMmaINS1_35MainloopSm100TmaUmmaWarpSpecializedILi3ELi2ELi4ENS5_IJNS4_1CILi2EEESB_NSA_ILi1EEEEEEEENS5_IJNSA_ILi128EEENSA_ILi256EEENSA_ILi64EEEEEENS_12float_e5m2_tENS5_IJlSC_lEEESJ_SK_NS4_8TiledMMAINS4_8MMA_AtomIJNS4_10MMA_TraitsINS4_25SM100_MMA_F8F6F4_2x1SM_SSEJSJ_SJ_fSF_SG_NS4_17integral_constantINS4_4UMMA5MajorELSR_0EEESS_NSP_INSQ_7ScaleInELST_0EEESU_EEEEEENS4_6LayoutINS5_IJSC_SC_SC_EEENS5_IJNSA_ILi0EEESZ_SZ_EEEEENS5_IJNS4_10UnderscoreES12_S12_EEEEENS4_28SM100_TMA_2SM_LOAD_MULTICASTENS4_14ComposedLayoutINS4_7SwizzleILi2ELi4ELi3EEENS4_18smem_ptr_flag_bitsILi8EEENSX_INS5_IJNSA_ILi8EEESH_EEENS5_IJSH_SC_EEEEEEEvNS4_8identityENS4_18SM100_TMA_2SM_LOADES1F_vS1G_EENS_8epilogue10collective18CollectiveEpilogueINS1J_23Sm100TmaWarpSpecializedILi4ELi2ELi32ELb0ELb0EEEJNS5_IJSH_SG_SH_EEENS5_IJNSX_ISH_SC_EENSX_INS5_IJNSA_ILi32EEESB_EEENS5_IJSC_SF_EEEEEEEESJ_SK_SJ_SK_NS1J_6fusion15FusionCallbacksIS1N_NS1V_17LinearCombinationISJ_fSJ_fLNS_15FloatRoundStyleE2EEES1O_S1U_JEEENS4_5SM1004TMEM4LOAD26SM100_TMEM_LOAD_32dp32b32xENS4_13SM90_TMA_LOADENS16_INS17_ILi1ELi4ELi3EEES1A_NSX_INS5_IJS1B_S1Q_EEENS5_IJS1Q_SC_EEEEEEENS4_39AutoVectorizingCopyWithAssumedAlignmentILi128EEENS4_14SM90_TMA_STOREES2A_S2C_S2C_EEEvvEEEEvNT_6ParamsE,(.L_x_188 - _ZN7cutlass13device_kernelINS_4gemm6kernel13GemmUniversalIN4cute5tupleIJiiiiEEENS1_10collective13CollectiveMmaINS1_35MainloopSm100TmaUmmaWarpSpecializedILi3ELi2ELi4ENS5_IJNS4_1CILi2EEESB_NSA_ILi1EEEEEEEENS5_IJNSA_ILi128EEENSA_ILi256EEENSA_ILi64EEEEEENS_12float_e5m2_tENS5_IJlSC_lEEESJ_SK_NS4_8TiledMMAINS4_8MMA_AtomIJNS4_10MMA_TraitsINS4_25SM100_MMA_F8F6F4_2x1SM_SSEJSJ_SJ_fSF_SG_NS4_17integral_constantINS4_4UMMA5MajorELSR_0EEESS_NSP_INSQ_7ScaleInELST_0EEESU_EEEEEENS4_6LayoutINS5_IJSC_SC_SC_EEENS5_IJNSA_ILi0EEESZ_SZ_EEEEENS5_IJNS4_10UnderscoreES12_S12_EEEEENS4_28SM100_TMA_2SM_LOAD_MULTICASTENS4_14ComposedLayoutINS4_7SwizzleILi2ELi4ELi3EEENS4_18smem_ptr_flag_bitsILi8EEENSX_INS5_IJNSA_ILi8EEESH_EEENS5_IJSH_SC_EEEEEEEvNS4_8identityENS4_18SM100_TMA_2SM_LOADES1F_vS1G_EENS_8epilogue10collective18CollectiveEpilogueINS1J_23Sm100TmaWarpSpecializedILi4ELi2ELi32ELb0ELb0EEEJNS5_IJSH_SG_SH_EEENS5_IJNSX_ISH_SC_EENSX_INS5_IJNSA_ILi32EEESB_EEENS5_IJSC_SF_EEEEEEEESJ_SK_SJ_SK_NS1J_6fusion15FusionCallbacksIS1N_NS1V_17LinearCombinationISJ_fSJ_fLNS_15FloatRoundStyleE2EEES1O_S1U_JEEENS4_5SM1004TMEM4LOAD26SM100_TMEM_LOAD_32dp32b32xENS4_13SM90_TMA_LOADENS16_INS17_ILi1ELi4ELi3EEES1A_NSX_INS5_IJS1B_S1Q_EEENS5_IJS1Q_SC_EEEEEEENS4_39AutoVectorizingCopyWithAssumedAlignmentILi128EEENS4_14SM90_TMA_STOREES2A_S2C_S2C_EEEvvEEEEvNT_6ParamsE)
        .other          _ZN7cutlass13device_kernelINS_4gemm6kernel13GemmUniversalIN4cute5tupleIJiiiiEEENS1_10collective13CollectiveMmaINS1_35MainloopSm100TmaUmmaWarpSpecializedILi3ELi2ELi4ENS5_IJNS4_1CILi2EEESB_NSA_ILi1EEEEEEEENS5_IJNSA_ILi128EEENSA_ILi256EEENSA_ILi64EEEEEENS_12float_e5m2_tENS5_IJlSC_lEEESJ_SK_NS4_8TiledMMAINS4_8MMA_AtomIJNS4_10MMA_TraitsINS4_25SM100_MMA_F8F6F4_2x1SM_SSEJSJ_SJ_fSF_SG_NS4_17integral_constantINS4_4UMMA5MajorELSR_0EEESS_NSP_INSQ_7ScaleInELST_0EEESU_EEEEEENS4_6LayoutINS5_IJSC_SC_SC_EEENS5_IJNSA_ILi0EEESZ_SZ_EEEEENS5_IJNS4_10UnderscoreES12_S12_EEEEENS4_28SM100_TMA_2SM_LOAD_MULTICASTENS4_14ComposedLayoutINS4_7SwizzleILi2ELi4ELi3EEENS4_18smem_ptr_flag_bitsILi8EEENSX_INS5_IJNSA_ILi8EEESH_EEENS5_IJSH_SC_EEEEEEEvNS4_8identityENS4_18SM100_TMA_2SM_LOADES1F_vS1G_EENS_8epilogue10collective18CollectiveEpilogueINS1J_23Sm100TmaWarpSpecializedILi4ELi2ELi32ELb0ELb0EEEJNS5_IJSH_SG_SH_EEENS5_IJNSX_ISH_SC_EENSX_INS5_IJNSA_ILi32EEESB_EEENS5_IJSC_SF_EEEEEEEESJ_SK_SJ_SK_NS1J_6fusion15FusionCallbacksIS1N_NS1V_17LinearCombinationISJ_fSJ_fLNS_15FloatRoundStyleE2EEES1O_S1U_JEEENS4_5SM1004TMEM4LOAD26SM100_TMEM_LOAD_32dp32b32xENS4_13SM90_TMA_LOADENS16_INS17_ILi1ELi4ELi3EEES1A_NSX_INS5_IJS1B_S1Q_EEENS5_IJS1Q_SC_EEEEEEENS4_39AutoVectorizingCopyWithAssumedAlignmentILi128EEENS4_14SM90_TMA_STOREES2A_S2C_S2C_EEEvvEEEEvNT_6ParamsE,@"STO_CUDA_ENTRY STV_DEFAULT"
_ZN7cutlass13device_kernelINS_4gemm6kernel13GemmUniversalIN4cute5tupleIJiiiiEEENS1_10collective13CollectiveMmaINS1_35MainloopSm100TmaUmmaWarpSpecializedILi3ELi2ELi4ENS5_IJNS4_1CILi2EEESB_NSA_ILi1EEEEEEEENS5_IJNSA_ILi128EEENSA_ILi256EEENSA_ILi64EEEEEENS_12float_e5m2_tENS5_IJlSC_lEEESJ_SK_NS4_8TiledMMAINS4_8MMA_AtomIJNS4_10MMA_TraitsINS4_25SM100_MMA_F8F6F4_2x1SM_SSEJSJ_SJ_fSF_SG_NS4_17integral_constantINS4_4UMMA5MajorELSR_0EEESS_NSP_INSQ_7ScaleInELST_0EEESU_EEEEEENS4_6LayoutINS5_IJSC_SC_SC_EEENS5_IJNSA_ILi0EEESZ_SZ_EEEEENS5_IJNS4_10UnderscoreES12_S12_EEEEENS4_28SM100_TMA_2SM_LOAD_MULTICASTENS4_14ComposedLayoutINS4_7SwizzleILi2ELi4ELi3EEENS4_18smem_ptr_flag_bitsILi8EEENSX_INS5_IJNSA_ILi8EEESH_EEENS5_IJSH_SC_EEEEEEEvNS4_8identityENS4_18SM100_TMA_2SM_LOADES1F_vS1G_EENS_8epilogue10collective18CollectiveEpilogueINS1J_23Sm100TmaWarpSpecializedILi4ELi2ELi32ELb0ELb0EEEJNS5_IJSH_SG_SH_EEENS5_IJNSX_ISH_SC_EENSX_INS5_IJNSA_ILi32EEESB_EEENS5_IJSC_SF_EEEEEEEESJ_SK_SJ_SK_NS1J_6fusion15FusionCallbacksIS1N_NS1V_17LinearCombinationISJ_fSJ_fLNS_15FloatRoundStyleE2EEES1O_S1U_JEEENS4_5SM1004TMEM4LOAD26SM100_TMEM_LOAD_32dp32b32xENS4_13SM90_TMA_LOADENS16_INS17_ILi1ELi4ELi3EEES1A_NSX_INS5_IJS1B_S1Q_EEENS5_IJS1Q_SC_EEEEEEENS4_39AutoVectorizingCopyWithAssumedAlignmentILi128EEENS4_14SM90_TMA_STOREES2A_S2C_S2C_EEEvvEEEEvNT_6ParamsE:
[----:B------:R-:W1:Y:S01]  /*0000*/  LDC R1, c[0x0][0x37c] ;  /* 0x0000df00ff017b82 */ /* 0x000e620000000800 */
[----:B------:R-:W2:Y:S01]  /*0010*/  S2R R97, SR_TID.X ;  /* 0x0000000000617919 */ /* 0x000ea20000002100 */
[----:B------:R-:W3:Y:S06]  /*0020*/  LDCU.64 UR8, c[0x0][0x890] ;  /* 0x00011200ff0877ac */ /* 0x000eec0008000a00 */
[----:B------:R-:W4:Y:S01]  /*0030*/  S2UR UR58, SR_CgaCtaId ;  /* 0x00000000003a79c3 */ /* 0x000f220000008800 */
[----:B------:R-:W-:Y:S02]  /*0040*/  PRMT R86, RZ, 0x7610, R86 ;  /* 0x00007610ff567816 */ /* 0x000fe40000000056 */
[----:B------:R-:W-:Y:S01]  /*0050*/  ELECT P1, URZ, PT ;  /* 0x0000000000ff782f */ /* 0x000fe20003820000 */
[----:B---3--:R-:W-:-:S04]  /*0060*/  UISETP.NE.U32.AND UP0, UPT, UR8, URZ, UPT ;  /* 0x000000ff0800728c */ /* 0x008fc8000bf05070 */
[----:B------:R-:W-:Y:S02]  /*0070*/  UISETP.NE.AND.EX UP0, UPT, UR9, URZ, UPT, UP0 ;  /* 0x000000ff0900728c */ /* 0x000fe4000bf05300 */
[----:B----4-:R-:W-:Y:S02]  /*0080*/  ULOP3.LUT UR33, UR58, 0x1, URZ, 0xc0, !UPT ;  /* 0x000000013a217892 */ /* 0x010fe4000f8ec0ff */
[----:B------:R-:W-:Y:S01]  /*0090*/  ULOP3.LUT UR34, UR58, 0x1, URZ, 0x3c, !UPT ;  /* 0x000000013a227892 */ /* 0x000fe2000f8e3cff */
[----:B--2---:R-:W-:-:S05]  /*00a0*/  SHF.R.U32.HI R87, RZ, 0x5, R97 ;  /* 0x00000005ff577819 */ /* 0x004fca0000011661 */
[----:B------:R-:W2:Y:S02]  /*00b0*/  SHFL.IDX PT, R0, R87, RZ, 0x1f ;  /* 0x00001fff57007589 */ /* 0x000ea400000e0000 */
[----:B--2---:R-:W-:Y:S01]  /*00c0*/  R2UR UR13, R0 ;  /* 0x00000000000d72ca */ /* 0x004fe200000e0000 */
[----:B-1----:R-:W-:-:S14]  /*00d0*/  BRA.U UP0, `(.L_x_0) ;  /* 0x0000000100307547 */ /* 0x002fdc000b800000 */
[----:B------:R-:W1:Y:S02]  /*00e0*/  LDCU.64 UR4, c[0x0][0x888] ;  /* 0x00011100ff0477ac */ /* 0x000e640008000a00 */
[----:B-1----:R-:W-:-:S04]  /*00f0*/  UISETP.NE.U32.AND UP0, UPT, UR4, URZ, UPT ;  /* 0x000000ff0400728c */ /* 0x002fc8000bf05070 */
[----:B------:R-:W-:-:S09]  /*0100*/  UISETP.NE.AND.EX UP0, UPT, UR5, URZ, UPT, UP0 ;  /* 0x000000ff0500728c */ /* 0x000fd2000bf05300 */
[----:B------:R-:W-:Y:S05]  /*0110*/  BRA.U !UP0, `(.L_x_1) ;  /* 0x0000000108147547 */ /* 0x000fea000b800000 */
[----:B------:R-:W1:Y:S01]  /*0120*/  LDC.64 R2, c[0x0][0x888] ;  /* 0x00022200ff027b82 */ /* 0x000e620000000a00 */
[----:B------:R-:W1:Y:S02]  /*0130*/  LDCU.64 UR4, c[0x0][0x358] ;  /* 0x00006b00ff0477ac */ /* 0x000e640008000a00 */
[----:B-1----:R1:W5:Y:S01]  /*0140*/  LDG.E R41, desc[UR4][R2.64] ;  /* 0x0000000402297981 */ /* 0x002362000c1e1900 */
[----:B------:R-:W-:Y:S01]  /*0150*/  HFMA2 R86, -RZ, RZ, 0, 5.9604644775390625e-08 ;  /* 0x00000001ff567431 */ /* 0x000fe200000001ff */
[----:B------:R-:W-:Y:S05]  /*0160*/  BRA `(.L_x_0) ;  /* 0x00000000000c7947 */ /* 0x000fea0003800000 */
.L_x_1:
[----:B------:R-:W1:Y:S01]  /*0170*/  LDCU UR4, c[0x0][0x880] ;  /* 0x00011000ff0477ac */ /* 0x000e620008000800 */
[----:B------:R-:W-:Y:S01]  /*0180*/  HFMA2 R86, -RZ, RZ, 0, 5.9604644775390625e-08 ;  /* 0x00000001ff567431 */ /* 0x000fe200000001ff */
[----:B-1----:R-:W-:-:S07]  /*0190*/  MOV R41, UR4 ;  /* 0x0000000400297c02 */ /* 0x002fce0008000f00 */
.L_x_0:
[----:B------:R-:W2:Y:S02]  /*01a0*/  LDCU.64 UR4, c[0x0][0x8b0] ;  /* 0x00011600ff0477ac */ /* 0x000ea40008000a00 */
[----:B--2---:R-:W-:-:S04]  /*01b0*/  UISETP.NE.U32.AND UP0, UPT, UR4, URZ, UPT ;  /* 0x000000ff0400728c */ /* 0x004fc8000bf05070 */
[----:B------:R-:W-:-:S09]  /*01c0*/  UISETP.NE.AND.EX UP0, UPT, UR5, URZ, UPT, UP0 ;  /* 0x000000ff0500728c */ /* 0x000fd2000bf05300 */
[----:B------:R-:W-:Y:S05]  /*01d0*/  BRA.U UP0, `(.L_x_2) ;  /* 0x0000000100287547 */ /* 0x000fea000b800000 */
[----:B------:R-:W2:Y:S02]  /*01e0*/  LDCU.64 UR4, c[0x0][0x8a8] ;  /* 0x00011500ff0477ac */ /* 0x000ea40008000a00 */
[----:B--2---:R-:W-:-:S04]  /*01f0*/  UISETP.NE.U32.AND UP0, UPT, UR4, URZ, UPT ;  /* 0x000000ff0400728c */ /* 0x004fc8000bf05070 */
[----:B------:R-:W-:-:S09]  /*0200*/  UISETP.NE.AND.EX UP0, UPT, UR5, URZ, UPT, UP0 ;  /* 0x000000ff0500728c */ /* 0x000fd2000bf05300 */
[----:B------:R-:W-:Y:S05]  /*0210*/  BRA.U !UP0, `(.L_x_3) ;  /* 0x0000000108107547 */ /* 0x000fea000b800000 */
[----:B------:R-:W2:Y:S01]  /*0220*/  LDC.64 R38, c[0x0][0x8a8] ;  /* 0x00022a00ff267b82 */ /* 0x000ea20000000a00 */
[----:B------:R-:W2:Y:S02]  /*0230*/  LDCU.64 UR4, c[0x0][0x358] ;  /* 0x00006b00ff0477ac */ /* 0x000ea40008000a00 */
[----:B--2---:R2:W5:Y:S01]  /*0240*/  LDG.E R38, desc[UR4][R38.64] ;  /* 0x0000000426267981 */ /* 0x004562000c1e1900 */
[----:B------:R-:W-:Y:S05]  /*0250*/  BRA `(.L_x_2) ;  /* 0x0000000000087947 */ /* 0x000fea0003800000 */
.L_x_3:
[----:B------:R-:W2:Y:S02]  /*0260*/  LDCU UR4, c[0x0][0x8a0] ;  /* 0x00011400ff0477ac */ /* 0x000ea40008000800 */
[----:B--2---:R-:W-:Y:S02]  /*0270*/  MOV R38, UR4 ;  /* 0x0000000400267c02 */ /* 0x004fe40008000f00 */
.L_x_2:
[----:B------:R-:W-:Y:S01]  /*0280*/  IMAD.U32 R0, RZ, RZ, UR13 ;  /* 0x0000000dff007e24 */ /* 0x000fe2000f8e00ff */
[----:B------:R-:W-:Y:S04]  /*0290*/  BSSY.RECONVERGENT B0, `(.L_x_4) ;  /* 0x000000c000007945 */ /* 0x000fe80003800200 */
[C---:B------:R-:W-:Y:S02]  /*02a0*/  ISETP.NE.OR P2, PT, R0.reuse, 0x1, !P1 ;  /* 0x000000010000780c */ /* 0x040fe40004f45670 */
[----:B------:R-:W-:-:S11]  /*02b0*/  ISETP.NE.OR P0, PT, R0, 0x3, !P1 ;  /* 0x000000030000780c */ /* 0x000fd60004f05670 */
[----:B------:R-:W-:Y:S05]  /*02c0*/  @P2 BRA `(.L_x_5) ;  /* 0x0000000000202947 */ /* 0x000fea0003800000 */
[----:B------:R-:W3:Y:S02]  /*02d0*/  LDCU.64 UR4, c[0x0][0x348] ;  /* 0x00006900ff0477ac */ /* 0x000ee40008000a00 */
[----:B---3--:R-:W-:Y:S02]  /*02e0*/  UIADD3 UR6, UP1, UPT, UR4, 0x80, URZ ;  /* 0x0000008004067890 */ /* 0x008fe4000ff3e0ff */
[----:B------:R-:W-:Y:S02]  /*02f0*/  UIADD3 UR4, UP0, UPT, UR4, 0x180, URZ ;  /* 0x0000018004047890 */ /* 0x000fe4000ff1e0ff */
[----:B------:R-:W-:Y:S02]  /*0300*/  UIADD3.X UR7, UPT, UPT, URZ, UR5, URZ, UP1, !UPT ;  /* 0x00000005ff077290 */ /* 0x000fe40008ffe4ff */
[----:B------:R-:W-:-:S07]  /*0310*/  UIADD3.X UR5, UPT, UPT, URZ, UR5, URZ, UP0, !UPT ;  /* 0x00000005ff057290 */ /* 0x000fce00087fe4ff */
[----:B------:R3:W-:Y:S02]  /*0320*/  UTMACCTL.PF [UR6] ;  /* 0x00000000060079b9 */ /* 0x0007e40008040000 */
[----:B------:R3:W-:Y:S02]  /*0330*/  UTMACCTL.PF [UR4] ;  /* 0x00000000040079b9 */ /* 0x0007e40008040000 */
[----:B---3--:R-:W-:Y:S01]  /*0340*/  NOP ;  /* 0x0000000000007918 */ /* 0x008fe20000000000 */
.L_x_5:
[----:B------:R-:W-:Y:S05]  /*0350*/  BSYNC.RECONVERGENT B0 ;  /* 0x0000000000007941 */ /* 0x000fea0003800200 */
.L_x_4:
[----:B------:R-:W-:Y:S04]  /*0360*/  BSSY.RECONVERGENT B0, `(.L_x_6) ;  /* 0x000000a000007945 */ /* 0x000fe80003800200 */
        /* <DEDUP_REMOVED lines=9> */
.L_x_7:
[----:B------:R-:W-:Y:S05]  /*0400*/  BSYNC.RECONVERGENT B0 ;  /* 0x0000000000007941 */ /* 0x000fea0003800200 */
.L_x_6:
[----:B------:R-:W3:Y:S01]  /*0410*/  LDCU.64 UR4, c[0x0][0x888] ;  /* 0x00011100ff0477ac */ /* 0x000ee20008000a00 */
[----:B------:R-:W-:Y:S02]  /*0420*/  UISETP.EQ.U32.AND UP1, UPT, UR8, URZ, UPT ;  /* 0x000000ff0800728c */ /* 0x000fe4000bf22070 */
[----:B------:R-:W-:Y:S02]  /*0430*/  UPLOP3.LUT UP3, UPT, UPT, UPT, UPT, 0x80, 0x8 ;  /* 0x000000000008789c */ /* 0x000fe40003f6f070 */
[----:B---3--:R-:W-:-:S04]  /*0440*/  UISETP.NE.U32.AND UP0, UPT, UR4, URZ, UPT ;  /* 0x000000ff0400728c */ /* 0x008fc8000bf05070 */
[----:B------:R-:W-:-:S04]  /*0450*/  UISETP.NE.AND.EX UP0, UPT, UR5, URZ, UPT, UP0 ;  /* 0x000000ff0500728c */ /* 0x000fc8000bf05300 */
[----:B------:R-:W-:-:S04]  /*0460*/  UISETP.EQ.OR.EX UP2, UPT, UR9, URZ, !UP0, UP1 ;  /* 0x000000ff0900728c */ /* 0x000fc8000c742710 */
[----:B------:R-:W-:-:S06]  /*0470*/  UP2UR UR4, UPR, URZ, 0x4 ;  /* 0x00000004ff047883 */ /* 0x000fcc0008000000 */
[----:B------:R-:W-:Y:S01]  /*0480*/  MOV R89, UR4 ;  /* 0x0000000400597c02 */ /* 0x000fe20008000f00 */
[----:B------:R-:W-:Y:S06]  /*0490*/  BRA.U !UP2, `(.L_x_8) ;  /* 0x000000010a207547 */ /* 0x000fec000b800000 */
[----:B------:R-:W-:Y:S01]  /*04a0*/  UISETP.NE.U32.AND UP1, UPT, UR8, URZ, UPT ;  /* 0x000000ff0800728c */ /* 0x000fe2000bf25070 */
[----:B-----5:R-:W-:Y:S01]  /*04b0*/  FSETP.NEU.AND P0, PT, R41, RZ, PT ;  /* 0x000000ff2900720b */ /* 0x020fe20003f0d000 */
[----:B------:R-:W-:Y:S02]  /*04c0*/  USEL UR4, URZ, 0xffffffff, UP0 ;  /* 0xffffffffff047887 */ /* 0x000fe40008000000 */
[----:B------:R-:W-:-:S10]  /*04d0*/  UISETP.NE.AND.EX UP1, UPT, UR9, URZ, UPT, UP1 ;  /* 0x000000ff0900728c */ /* 0x000fd4000bf25310 */
[----:B------:R-:W-:Y:S01]  /*04e0*/  VOTEU.ANY UP0, P0 ;  /* 0x0000000000ff7886 */ /* 0x000fe20000000100 */
[----:B------:R-:W-:-:S04]  /*04f0*/  @!UP1 USEL UR4, URZ, 0xffffffff, UP0 ;  /* 0xffffffffff049887 */ /* 0x000fc80008000000 */
[----:B------:R-:W-:-:S04]  /*0500*/  ULOP3.LUT UR4, UR4, 0x1, URZ, 0xc0, !UPT ;  /* 0x0000000104047892 */ /* 0x000fc8000f8ec0ff */
[----:B------:R-:W-:-:S11]  /*0510*/  UISETP.NE.U32.AND UP3, UPT, UR4, 0x1, UPT ;  /* 0x000000010400788c */ /* 0x000fd6000bf65070 */
.L_x_8:
[----:B------:R-:W3:Y:S01]  /*0520*/  SHFL.IDX PT, R0, R87, RZ, 0x1f ;  /* 0x00001fff57007589 */ /* 0x000ee200000e0000 */
[----:B------:R-:W-:-:S04]  /*0530*/  UISETP.NE.AND UP0, UPT, UR13, 0x2, UPT ;  /* 0x000000020d00788c */ /* 0x000fc8000bf05270 */
[----:B------:R-:W-:Y:S02]  /*0540*/  UISETP.EQ.AND UP1, UPT, UR33, URZ, !UP0 ;  /* 0x000000ff2100728c */ /* 0x000fe4000c722270 */
[----:B------:R-:W-:-:S04]  /*0550*/  USEL UR53, URZ, 0x1, UP0 ;  /* 0x00000001ff357887 */ /* 0x000fc80008000000 */
[----:B------:R-:W-:Y:S02]  /*0560*/  PLOP3.LUT P3, PT, P1, PT, UP1, 0x80, 0x8 ;  /* 0x000000000008781c */ /* 0x000fe40000f6f018 */
[----:B---3--:R-:W-:-:S13]  /*0570*/  ISETP.NE.AND P0, PT, R0, RZ, PT ;  /* 0x000000ff0000720c */ /* 0x008fda0003f05270 */
[----:B------:R-:W-:Y:S05]  /*0580*/  @P0 BRA `(.L_x_9) ;  /* 0x00000000004c0947 */ /* 0x000fea0003800000 */
[----:B------:R-:W-:Y:S01]  /*0590*/  UMOV UR4, 0x400 ;  /* 0x0000040000047882 */ /* 0x000fe20000000000 */
[----:B------:R-:W-:Y:S01]  /*05a0*/  UMOV UR8, 0x1 ;  /* 0x0000000100087882 */ /* 0x000fe20000000000 */
[----:B------:R-:W-:Y:S01]  /*05b0*/  UMOV UR6, 0x2 ;  /* 0x0000000200067882 */ /* 0x000fe20000000000 */
[----:B------:R-:W-:Y:S02]  /*05c0*/  ULEA UR4, UR58, UR4, 0x18 ;  /* 0x000000043a047291 */ /* 0x000fe4000f8ec0ff */
[----:B------:R-:W-:-:S04]  /*05d0*/  UIADD3 UR8, UPT, UPT, -UR8, 0x100000, URZ ;  /* 0x0010000008087890 */ /* 0x000fc8000fffe1ff */
[----:B------:R-:W-:Y:S02]  /*05e0*/  USHF.L.U32 UR9, UR8, 0xb, URZ ;  /* 0x0000000b08097899 */ /* 0x000fe400080006ff */
[----:B------:R-:W-:Y:S02]  /*05f0*/  USHF.L.U32 UR8, UR8, 0x1, URZ ;  /* 0x0000000108087899 */ /* 0x000fe400080006ff */
[----:B------:R-:W-:-:S04]  /*0600*/  UIADD3 UR6, UPT, UPT, -UR6, 0x100000, URZ ;  /* 0x0010000006067890 */ /* 0x000fc8000fffe1ff */
[----:B------:R-:W-:Y:S02]  /*0610*/  USHF.L.U32 UR7, UR6, 0xb, URZ ;  /* 0x0000000b06077899 */ /* 0x000fe400080006ff */
[----:B------:R-:W-:Y:S01]  /*0620*/  USHF.L.U32 UR6, UR6, 0x1, URZ ;  /* 0x0000000106067899 */ /* 0x000fe200080006ff */
[----:B------:R-:W-:Y:S01]  /*0630*/  ELECT P0, URZ, PT ;  /* 0x0000000000ff782f */ /* 0x000fe20003800000 */
[----:B------:R-:W3:Y:S02]  /*0640*/  FENCE.VIEW.ASYNC.S ;  /* 0x00000000000073c6 */ /* 0x000ee40000000000 */
[----:B---3--:R3:W4:Y:S08]  /*0650*/  SYNCS.EXCH.64 URZ, [UR4], UR8 ;  /* 0x0000000804ff75b2 */ /* 0x0087300008000100 */
[----:B------:R3:W1:Y:S01]  /*0660*/  SYNCS.EXCH.64 URZ, [UR4+0x18], UR6 ;  /* 0x0000180604ff75b2 */ /* 0x0006620008000100 */
[----:B------:R3:W1:Y:S01]  /*0670*/  SYNCS.EXCH.64 URZ, [UR4+0x8], UR8 ;  /* 0x0000080804ff75b2 */ /* 0x0006620008000100 */
[----:B------:R3:W1:Y:S01]  /*0680*/  SYNCS.EXCH.64 URZ, [UR4+0x20], UR6 ;  /* 0x0000200604ff75b2 */ /* 0x0006620008000100 */
[----:B------:R3:W1:Y:S01]  /*0690*/  SYNCS.EXCH.64 URZ, [UR4+0x10], UR8 ;  /* 0x0000100804ff75b2 */ /* 0x0006620008000100 */
[----:B------:R3:W1:Y:S01]  /*06a0*/  SYNCS.EXCH.64 URZ, [UR4+0x28], UR6 ;  /* 0x0000280604ff75b2 */ /* 0x0006620008000100 */
[----:B------:R-:W-:Y:S01]  /*06b0*/  NOP ;  /* 0x0000000000007918 */ /* 0x000fe20000000000 */
.L_x_9:
[----:B------:R-:W2:Y:S01]  /*06c0*/  SHFL.IDX PT, R0, R87, RZ, 0x1f ;  /* 0x00001fff57007589 */ /* 0x000ea200000e0000 */
[----:B------:R-:W-:Y:S01]  /*06d0*/  NOP ;  /* 0x0000000000007918 */ /* 0x000fe20000000000 */
[----:B--2---:R-:W-:-:S13]  /*06e0*/  ISETP.NE.AND P0, PT, R0, 0x1, PT ;  /* 0x000000010000780c */ /* 0x004fda0003f05270 */
[----:B------:R-:W-:Y:S05]  /*06f0*/  @P0 BRA `(.L_x_10) ;  /* 0x0000000000540947 */ /* 0x000fea0003800000 */
[----:B---3--:R-:W-:Y:S01]  /*0700*/  UMOV UR4, 0x400 ;  /* 0x0000040000047882 */ /* 0x008fe20000000000 */
        /* <DEDUP_REMOVED lines=10> */
[----:B------:R-:W2:Y:S02]  /*07b0*/  FENCE.VIEW.ASYNC.S ;  /* 0x00000000000073c6 */ /* 0x000ea40000000000 */
[----:B--2---:R2:W3:Y:S08]  /*07c0*/  SYNCS.EXCH.64 URZ, [UR4+0x30], UR8 ;  /* 0x0000300804ff75b2 */ /* 0x0044f00008000100 */
[----:B------:R2:W1:Y:S01]  /*07d0*/  SYNCS.EXCH.64 URZ, [UR4+0x50], UR6 ;  /* 0x0000500604ff75b2 */ /* 0x0004620008000100 */
[----:B------:R2:W1:Y:S01]  /*07e0*/  SYNCS.EXCH.64 URZ, [UR4+0x38], UR8 ;  /* 0x0000380804ff75b2 */ /* 0x0004620008000100 */
[----:B------:R2:W1:Y:S01]  /*07f0*/  SYNCS.EXCH.64 URZ, [UR4+0x58], UR6 ;  /* 0x0000580604ff75b2 */ /* 0x0004620008000100 */
[----:B------:R2:W1:Y:S01]  /*0800*/  SYNCS.EXCH.64 URZ, [UR4+0x40], UR8 ;  /* 0x0000400804ff75b2 */ /* 0x0004620008000100 */
[----:B------:R2:W1:Y:S01]  /*0810*/  SYNCS.EXCH.64 URZ, [UR4+0x60], UR6 ;  /* 0x0000600604ff75b2 */ /* 0x0004620008000100 */
[----:B------:R2:W1:Y:S01]  /*0820*/  SYNCS.EXCH.64 URZ, [UR4+0x48], UR8 ;  /* 0x0000480804ff75b2 */ /* 0x0004620008000100 */
[----:B------:R2:W1:Y:S01]  /*0830*/  SYNCS.EXCH.64 URZ, [UR4+0x68], UR6 ;  /* 0x0000680604ff75b2 */ /* 0x0004620008000100 */
[----:B------:R-:W-:Y:S01]  /*0840*/  NOP ;  /* 0x0000000000007918 */ /* 0x000fe20000000000 */
.L_x_10:
[----:B------:R-:W4:Y:S01]  /*0850*/  SHFL.IDX PT, R0, R87, RZ, 0x1f ;  /* 0x00001fff57007589 */ /* 0x000f2200000e0000 */
[----:B------:R-:W-:Y:S01]  /*0860*/  NOP ;  /* 0x0000000000007918 */ /* 0x000fe20000000000 */
[----:B----4-:R-:W-:-:S13]  /*0870*/  ISETP.NE.AND P0, PT, R0, 0x3, PT ;  /* 0x000000030000780c */ /* 0x010fda0003f05270 */
[----:B------:R-:W-:Y:S05]  /*0880*/  @P0 BRA `(.L_x_11) ;  /* 0x00000000002c0947 */ /* 0x000fea0003800000 */
[----:B--23--:R-:W-:Y:S01]  /*0890*/  UMOV UR4, 0x400 ;  /* 0x0000040000047882 */ /* 0x00cfe20000000000 */
[----:B------:R-:W-:Y:S01]  /*08a0*/  UMOV UR5, 0x20 ;  /* 0x0000002000057882 */ /* 0x000fe20000000000 */
[----:B------:R-:W-:Y:S02]  /*08b0*/  ULEA UR6, UR58, UR4, 0x18 ;  /* 0x000000043a067291 */ /* 0x000fe4000f8ec0ff */
[----:B------:R-:W-:-:S04]  /*08c0*/  UIADD3 UR4, UPT, UPT, -UR5, 0x100000, URZ ;  /* 0x0010000005047890 */ /* 0x000fc8000fffe1ff */
[----:B------:R-:W-:Y:S02]  /*08d0*/  USHF.L.U32 UR5, UR4, 0xb, URZ ;  /* 0x0000000b04057899 */ /* 0x000fe400080006ff */
[----:B------:R-:W-:Y:S01]  /*08e0*/  USHF.L.U32 UR4, UR4, 0x1, URZ ;  /* 0x0000000104047899 */ /* 0x000fe200080006ff */
[----:B------:R-:W-:Y:S01]  /*08f0*/  ELECT P0, URZ, PT ;  /* 0x0000000000ff782f */ /* 0x000fe20003800000 */
[----:B------:R-:W2:Y:S10]  /*0900*/  FENCE.VIEW.ASYNC.S ;  /* 0x00000000000073c6 */ /* 0x000eb40000000000 */
[----:B--2---:R4:W2:Y:S01]  /*0910*/  SYNCS.EXCH.64 URZ, [UR6+0x70], UR4 ;  /* 0x0000700406ff75b2 */ /* 0x0048a20008000100 */
[----:B------:R4:W3:Y:S02]  /*0920*/  SYNCS.EXCH.64 URZ, [UR6+0x78], UR4 ;  /* 0x0000780406ff75b2 */ /* 0x0008e40008000100 */
[----:B----4-:R-:W-:Y:S01]  /*0930*/  NOP ;  /* 0x0000000000007918 */ /* 0x010fe20000000000 */
.L_x_11:
[----:B------:R-:W4:Y:S01]  /*0940*/  SHFL.IDX PT, R0, R87, RZ, 0x1f ;  /* 0x00001fff57007589 */ /* 0x000f2200000e0000 */
[----:B------:R-:W-:Y:S01]  /*0950*/  NOP ;  /* 0x0000000000007918 */ /* 0x000fe20000000000 */
[----:B----4-:R-:W-:-:S13]  /*0960*/  ISETP.NE.AND P0, PT, R0, 0x4, PT ;  /* 0x000000040000780c */ /* 0x010fda0003f05270 */
[----:B------:R-:W-:Y:S05]  /*0970*/  @P0 BRA `(.L_x_12) ;  /* 0x0000000000480947 */ /* 0x000fea0003800000 */
[----:B--23--:R-:W-:Y:S01]  /*0980*/  UMOV UR4, 0x3a0 ;  /* 0x000003a000047882 */ /* 0x00cfe20000000000 */
[----:B------:R-:W-:Y:S01]  /*0990*/  UMOV UR6, 0x400 ;  /* 0x0000040000067882 */ /* 0x000fe20000000000 */
[----:B------:R-:W-:Y:S01]  /*09a0*/  USEL UR4, UR4, 0x320, UP3 ;  /* 0x0000032004047887 */ /* 0x000fe20009800000 */
        /* <DEDUP_REMOVED lines=10> */
[----:B--2---:R4:W2:Y:S08]  /*0a50*/  SYNCS.EXCH.64 URZ, [UR6+0x80], UR8 ;  /* 0x0000800806ff75b2 */ /* 0x0048b00008000100 */
[----:B------:R4:W3:Y:S01]  /*0a60*/  SYNCS.EXCH.64 URZ, [UR6+0x90], UR4 ;  /* 0x0000900406ff75b2 */ /* 0x0008e20008000100 */
[----:B------:R4:W1:Y:S01]  /*0a70*/  SYNCS.EXCH.64 URZ, [UR6+0x88], UR8 ;  /* 0x0000880806ff75b2 */ /* 0x0008620008000100 */
[----:B------:R4:W1:Y:S02]  /*0a80*/  SYNCS.EXCH.64 URZ, [UR6+0x98], UR4 ;  /* 0x0000980406ff75b2 */ /* 0x0008640008000100 */
[----:B----4-:R-:W-:Y:S01]  /*0a90*/  NOP ;  /* 0x0000000000007918 */ /* 0x010fe20000000000 */
.L_x_12:
[----:B------:R-:W4:Y:S01]  /*0aa0*/  SHFL.IDX PT, R0, R87, RZ, 0x1f ;  /* 0x00001fff57007589 */ /* 0x000f2200000e0000 */
[----:B------:R-:W-:Y:S01]  /*0ab0*/  NOP ;  /* 0x0000000000007918 */ /* 0x000fe20000000000 */
[----:B----4-:R-:W-:-:S13]  /*0ac0*/  ISETP.NE.AND P0, PT, R0, 0x5, PT ;  /* 0x000000050000780c */ /* 0x010fda0003f05270 */
[----:B------:R-:W-:Y:S05]  /*0ad0*/  @P0 BRA `(.L_x_13) ;  /* 0x0000000000540947 */ /* 0x000fea0003800000 */
[----:B--23--:R-:W-:Y:S01]  /*0ae0*/  UMOV UR4, 0x400 ;  /* 0x0000040000047882 */ /* 0x00cfe20000000000 */
        /* <DEDUP_REMOVED lines=14> */
[----:B------:R4:W1:Y:S01]  /*0bd0*/  SYNCS.EXCH.64 URZ, [UR4+0xc8], UR8 ;  /* 0x0000c80804ff75b2 */ /* 0x0008620008000100 */
[----:B------:R4:W1:Y:S01]  /*0be0*/  SYNCS.EXCH.64 URZ, [UR4+0xb0], UR6 ;  /* 0x0000b00604ff75b2 */ /* 0x0008620008000100 */
[----:B------:R4:W1:Y:S01]  /*0bf0*/  SYNCS.EXCH.64 URZ, [UR4+0xd0], UR8 ;  /* 0x0000d00804ff75b2 */ /* 0x0008620008000100 */
[----:B------:R4:W1:Y:S01]  /*0c00*/  SYNCS.EXCH.64 URZ, [UR4+0xb8], UR6 ;  /* 0x0000b80604ff75b2 */ /* 0x0008620008000100 */
[----:B------:R4:W1:Y:S02]  /*0c10*/  SYNCS.EXCH.64 URZ, [UR4+0xd8], UR8 ;  /* 0x0000d80804ff75b2 */ /* 0x0008640008000100 */
[----:B----4-:R-:W-:Y:S01]  /*0c20*/  NOP ;  /* 0x0000000000007918 */ /* 0x010fe20000000000 */
.L_x_13:
[----:B------:R-:W4:Y:S01]  /*0c30*/  SHFL.IDX PT, R0, R87, RZ, 0x1f ;  /* 0x00001fff57007589 */ /* 0x000f2200000e0000 */
[----:B------:R-:W-:Y:S01]  /*0c40*/  ISETP.NE.OR P1, PT, RZ, UR13, !P1 ;  /* 0x0000000dff007c0c */ /* 0x000fe2000cf25670 */
        /* <DEDUP_REMOVED lines=12> */
[----:B------:R4:W3:Y:S01]  /*0d10*/  SYNCS.EXCH.64 URZ, [UR4+0xf0], UR6 ;  /* 0x0000f00604ff75b2 */ /* 0x0008e20008000100 */
[----:B------:R4:W1:Y:S01]  /*0d20*/  SYNCS.EXCH.64 URZ, [UR4+0xe8], UR6 ;  /* 0x0000e80604ff75b2 */ /* 0x0008620008000100 */
[----:B------:R4:W1:Y:S02]  /*0d30*/  SYNCS.EXCH.64 URZ, [UR4+0xf8], UR6 ;  /* 0x0000f80604ff75b2 */ /* 0x0008640008000100 */
[----:B----4-:R-:W-:Y:S01]  /*0d40*/  NOP ;  /* 0x0000000000007918 */ /* 0x010fe20000000000 */
.L_x_14:
[----:B------:R-:W-:Y:S01]  /*0d50*/  VOTEU.ALL UP0, P1 ;  /* 0x0000000000ff7886 */ /* 0x000fe20000800000 */
[----:B--23--:R-:W-:Y:S01]  /*0d60*/  UMOV UR4, 0x20 ;  /* 0x0000002000047882 */ /* 0x00cfe20000000000 */
[----:B------:R-:W2:Y:S01]  /*0d70*/  LDCU UR7, c[0x0][0x36c] ;  /* 0x00006d80ff0777ac */ /* 0x000ea20008000800 */
[----:B------:R-:W-:Y:S01]  /*0d80*/  NOP ;  /* 0x0000000000007918 */ /* 0x000fe20000000000 */
[----:B------:R-:W-:Y:S01]  /*0d90*/  LOP3.LUT R0, R97, 0x1f, RZ, 0xc0, !PT ;  /* 0x0000001f61007812 */ /* 0x000fe200078ec0ff */
[----:B------:R-:W-:Y:S01]  /*0da0*/  @!UP0 UMOV UR6, 0x400 ;  /* 0x0000040000068882 */ /* 0x000fe20000000000 */
[----:B------:R-:W-:-:S04]  /*0db0*/  @!UP0 UIADD3 UR4, UPT, UPT, -UR4, 0x100000, URZ ;  /* 0x0010000004048890 */ /* 0x000fc8000fffe1ff */
[----:B------:R-:W-:Y:S02]  /*0dc0*/  @!UP0 USHF.L.U32 UR5, UR4, 0xb, URZ ;  /* 0x0000000b04058899 */ /* 0x000fe400080006ff */
[----:B------:R-:W-:Y:S02]  /*0dd0*/  @!UP0 USHF.L.U32 UR4, UR4, 0x1, URZ ;  /* 0x0000000104048899 */ /* 0x000fe400080006ff */
[----:B------:R-:W-:Y:S01]  /*0de0*/  @!UP0 ULEA UR6, UR58, UR6, 0x18 ;  /* 0x000000063a068291 */ /* 0x000fe2000f8ec0ff */
[----:B------:R-:W-:Y:S01]  /*0df0*/  VOTEU.ALL UP0, P1 ;  /* 0x0000000000ff7886 */ /* 0x000fe20000800000 */
[----:B------:R-:W-:Y:S02]  /*0e00*/  UISETP.NE.AND UP4, UPT, UR13, URZ, UPT ;  /* 0x000000ff0d00728c */ /* 0x000fe4000bf85270 */
[----:B--2---:R-:W-:Y:S01]  /*0e10*/  UISETP.EQ.U32.AND UP5, UPT, UR7, 0x1, UPT ;  /* 0x000000010700788c */ /* 0x004fe2000bfa2070 */
[----:B------:R-:W2:Y:S07]  /*0e20*/  FENCE.VIEW.ASYNC.S ;  /* 0x00000000000073c6 */ /* 0x000eae0000000000 */
[----:B--2---:R2:W3:Y:S01]  /*0e30*/  @!UP0 SYNCS.EXCH.64 URZ, [UR6+0x100], UR4 ;  /* 0x0001000406ff85b2 */ /* 0x0044e20008000100 */
[----:B------:R-:W-:Y:S05]  /*0e40*/  BRA.U !UP5, `(.L_x_15) ;  /* 0x000000010d087547 */ /* 0x000fea000b800000 */
[----:B-1-3--:R-:W-:Y:S01]  /*0e50*/  UCGABAR_ARV ;  /* 0x00000000000079c7 */ /* 0x00afe20008000000 */
[----:B------:R-:W-:Y:S05]  /*0e60*/  BRA `(.L_x_16) ;  /* 0x0000000000047947 */ /* 0x000fea0003800000 */
.L_x_15:
[----:B-1-3--:R-:W-:Y:S01]  /*0e70*/  NOP ;  /* 0x0000000000007918 */ /* 0x00afe20000000000 */
.L_x_16:
[----:B------:R-:W1:Y:S01]  /*0e80*/  S2UR UR19, SR_CTAID.X ;  /* 0x00000000001379c3 */ /* 0x000e620000002500 */
[----:B------:R-:W-:-:S05]  /*0e90*/  CS2R.32 R88, SR_CgaSize ;  /* 0x0000000000587805 */ /* 0x000fca0000008a00 */
[----:B------:R-:W-:-:S05]  /*0ea0*/  IMAD R88, R88, -0xa0, RZ ;  /* 0xffffff6058587824 */ /* 0x000fca00078e02ff */
[----:B--2---:R-:W-:-:S14]  /*0eb0*/  R2UR UR5, R88 ;  /* 0x00000000580572ca */ /* 0x004fdc00000e0000 */
[----:B------:R-:W2:Y:S01]  /*0ec0*/  LDCU UR5, c[0x0][UR5+0x2b0] ;  /* 0x00005600050577ac */ /* 0x000ea20008000800 */
[----:B------:R-:W-:-:S05]  /*0ed0*/  CS2R.32 R88, SR_CgaSize ;  /* 0x0000000000587805 */ /* 0x000fca0000008a00 */
[----:B------:R-:W-:-:S05]  /*0ee0*/  IMAD R88, R88, -0xa0, RZ ;  /* 0xffffff6058587824 */ /* 0x000fca00078e02ff */
[----:B------:R-:W-:-:S14]  /*0ef0*/  R2UR UR4, R88 ;  /* 0x00000000580472ca */ /* 0x000fdc00000e0000 */
[----:B------:R-:W3:Y:S01]  /*0f00*/  LDCU UR4, c[0x0][UR4+0x2b4] ;  /* 0x00005680040477ac */ /* 0x000ee20008000800 */
[----:B------:R-:W4:Y:S01]  /*0f10*/  S2UR UR7, SR_CTAID.Y ;  /* 0x00000000000779c3 */ /* 0x000f220000002600 */
[----:B------:R-:W-:-:S05]  /*0f20*/  CS2R.32 R88, SR_CgaSize ;  /* 0x0000000000587805 */ /* 0x000fca0000008a00 */
[----:B------:R-:W-:-:S05]  /*0f30*/  IMAD R88, R88, -0xa0, RZ ;  /* 0xffffff6058587824 */ /* 0x000fca00078e02ff */
[----:B------:R-:W-:-:S14]  /*0f40*/  R2UR UR8, R88 ;  /* 0x00000000580872ca */ /* 0x000fdc00000e0000 */
[----:B------:R-:W3:Y:S01]  /*0f50*/  LDCU UR8, c[0x0][UR8+0x2a0] ;  /* 0x00005400080877ac */ /* 0x000ee20008000800 */
[----:B------:R-:W-:Y:S01]  /*0f60*/  UISETP.GT.U32.AND UP0, UPT, UR33, 0xffff, UPT ;  /* 0x0000ffff2100788c */ /* 0x000fe2000bf04070 */
[----:B------:R-:W3:Y:S01]  /*0f70*/  LDCU UR18, c[0x0][0xb24] ;  /* 0x00016480ff1277ac */ /* 0x000ee20008000800 */
[----:B------:R-:W1:Y:S01]  /*0f80*/  S2UR UR36, SR_CTAID.Z ;  /* 0x00000000002479c3 */ /* 0x000e620000002700 */
[----:B------:R-:W-:-:S05]  /*0f90*/  CS2R.32 R88, SR_CgaSize ;  /* 0x0000000000587805 */ /* 0x000fca0000008a00 */
[----:B------:R-:W-:-:S05]  /*0fa0*/  IMAD R88, R88, -0xa0, RZ ;  /* 0xffffff6058587824 */ /* 0x000fca00078e02ff */
[----:B------:R-:W-:-:S14]  /*0fb0*/  R2UR UR59, R88 ;  /* 0x00000000583b72ca */ /* 0x000fdc00000e0000 */
[----:B------:R-:W3:Y:S01]  /*0fc0*/  LDCU UR59, c[0x0][UR59+0x2a4] ;  /* 0x000054803b3b77ac */ /* 0x000ee20008000800 */
[----:B------:R-:W-:Y:S01]  /*0fd0*/  USHF.L.U32 UR28, UR58, 0xa, URZ ;  /* 0x0000000a3a1c7899 */ /* 0x000fe200080006ff */
[----:B-1----:R-:W-:Y:S01]  /*0fe0*/  I2FP.F32.U32 R3, UR19 ;  /* 0x0000001300037c45 */ /* 0x002fe20008201000 */
[----:B------:R-:W-:Y:S01]  /*0ff0*/  UMOV UR27, 0x5 ;  /* 0x00000005001b7882 */ /* 0x000fe20000000000 */
[----:B------:R-:W1:Y:S03]  /*1000*/  LDCU UR45, c[0x0][0xb24] ;  /* 0x00016480ff2d77ac */ /* 0x000e660008000800 */
[----:B--2---:R-:W-:Y:S01]  /*1010*/  FMUL R3, R3, UR5 ;  /* 0x0000000503037c20 */ /* 0x004fe20008400000 */
[----:B------:R-:W-:Y:S01]  /*1020*/  USEL UR5, UR33, 0xffff, !UP0 ;  /* 0x0000ffff21057887 */ /* 0x000fe2000c000000 */
[----:B----4-:R-:W-:Y:S01]  /*1030*/  I2FP.F32.U32 R2, UR7 ;  /* 0x0000000700027c45 */ /* 0x010fe20008201000 */
[----:B------:R-:W2:Y:S03]  /*1040*/  LDCU UR26, c[0x0][0xb30] ;  /* 0x00016600ff1a77ac */ /* 0x000ea60008000800 */
[----:B------:R-:W4:Y:S01]  /*1050*/  F2I.U32.TRUNC.NTZ R3, R3 ;  /* 0x0000000300037305 */ /* 0x000f22000020f000 */
[----:B---3--:R-:W-:Y:S01]  /*1060*/  FMUL R2, R2, UR4 ;  /* 0x0000000402027c20 */ /* 0x008fe20008400000 */
[----:B------:R-:W-:-:S02]  /*1070*/  ULOP3.LUT UR24, UR5, 0xffff, URZ, 0xc0, !UPT ;  /* 0x0000ffff05187892 */ /* 0x000fc4000f8ec0ff */
[----:B------:R-:W-:Y:S01]  /*1080*/  UISETP.GE.AND UP2, UPT, UR18, 0x1, UPT ;  /* 0x000000011200788c */ /* 0x000fe2000bf46270 */
[----:B------:R-:W-:-:S03]  /*1090*/  UMOV UR32, UR7 ;  /* 0x0000000700207c82 */ /* 0x000fc60008000000 */
[----:B------:R-:W3:Y:S01]  /*10a0*/  F2I.U32.TRUNC.NTZ R2, R2 ;  /* 0x0000000200027305 */ /* 0x000ee2000020f000 */
[----:B------:R-:W-:Y:S01]  /*10b0*/  UMOV UR20, UR19 ;  /* 0x0000001300147c82 */ /* 0x000fe20008000000 */
[----:B----4-:R-:W-:Y:S02]  /*10c0*/  R2UR UR4, R3 ;  /* 0x00000000030472ca */ /* 0x010fe400000e0000 */
[----:B------:R-:W-:Y:S02]  /*10d0*/  PRMT R3, RZ, 0x7610, R3 ;  /* 0x00007610ff037816 */ /* 0x000fe40000000003 */
[----:B---3--:R-:W-:Y:S02]  /*10e0*/  R2UR UR6, R2 ;  /* 0x00000000020672ca */ /* 0x008fe400000e0000 */
[----:B------:R-:W-:-:S07]  /*10f0*/  PRMT R2, RZ, 0x7610, R2 ;  /* 0x00007610ff027816 */ /* 0x000fce0000000002 */
[----:B------:R-:W-:-:S04]  /*1100*/  UIADD3 UR5, UPT, UPT, -UR4, URZ, URZ ;  /* 0x000000ff04057290 */ /* 0x000fc8000fffe1ff */
[----:B------:R-:W-:Y:S02]  /*1110*/  UIMAD UR5, UR8, UR5, UR19 ;  /* 0x00000005080572a4 */ /* 0x000fe4000f8e0213 */
[----:B------:R-:W-:-:S04]  /*1120*/  UIADD3 UR4, UPT, UPT, -UR6, URZ, URZ ;  /* 0x000000ff06047290 */ /* 0x000fc8000fffe1ff */
[----:B------:R-:W-:Y:S01]  /*1130*/  IMAD.U32 R88, RZ, RZ, UR5 ;  /* 0x00000005ff587e24 */ /* 0x000fe2000f8e00ff */
[----:B------:R-:W-:Y:S01]  /*1140*/  UIMAD UR59, UR59, UR4, UR7 ;  /* 0x000000043b3b72a4 */ /* 0x000fe2000f8e0207 */
[----:B-12---:R-:W-:Y:S11]  /*1150*/  BRA.U UP4, `(.L_x_17) ;  /* 0x0000000104407547 */ /* 0x006ff6000b800000 */
[----:B------:R-:W-:-:S13]  /*1160*/  R2UR UR4, R88 ;  /* 0x00000000580472ca */ /* 0x000fda00000e0000 */
[----:B------:R-:W-:Y:S02]  /*1170*/  UISETP.GT.U32.AND UP0, UPT, UR4, 0x1, UPT ;  /* 0x000000010400788c */ /* 0x000fe4000bf04070 */
[----:B------:R-:W-:Y:S02]  /*1180*/  ULOP3.LUT UR4, UR4, 0xfffffffe, URZ, 0xc0, !UPT ;  /* 0xfffffffe04047892 */ /* 0x000fe4000f8ec0ff */
[----:B------:R-:W-:Y:S02]  /*1190*/  UISETP.NE.AND UP1, UPT, UR59, URZ, UP0 ;  /* 0x000000ff3b00728c */ /* 0x000fe40008725270 */
[----:B------:R-:W-:Y:S02]  /*11a0*/  UISETP.NE.AND UP0, UPT, UR59, 0x1, UP0 ;  /* 0x000000013b00788c */ /* 0x000fe40008705270 */
[----:B------:R-:W-:Y:S02]  /*11b0*/  USEL UR7, URZ, 0x1, UP1 ;  /* 0x00000001ff077887 */ /* 0x000fe40008800000 */
[----:B------:R-:W-:-:S02]  /*11c0*/  USEL UR6, URZ, 0x4, UP0 ;  /* 0x00000004ff067887 */ /* 0x000fc40008000000 */
[----:B------:R-:W-:Y:S02]  /*11d0*/  USEL UR5, URZ, 0x2, UP1 ;  /* 0x00000002ff057887 */ /* 0x000fe40008800000 */
[----:B------:R-:W-:Y:S02]  /*11e0*/  ULEA UR4, UR59, UR4, 0x1 ;  /* 0x000000043b047291 */ /* 0x000fe4000f8e08ff */
[----:B------:R-:W-:Y:S02]  /*11f0*/  USEL UR8, URZ, 0x8, UP0 ;  /* 0x00000008ff087887 */ /* 0x000fe40008000000 */
[----:B------:R-:W-:-:S03]  /*1200*/  UIADD3 UR5, UPT, UPT, UR5, UR6, UR7 ;  /* 0x0000000605057290 */ /* 0x000fc6000fffe007 */
[----:B------:R-:W-:Y:S01]  /*1210*/  UMOV UR6, 0x3 ;  /* 0x0000000300067882 */ /* 0x000fe20000000000 */
[----:B------:R-:W-:Y:S02]  /*1220*/  UIADD3 UR5, UPT, UPT, UR5, UR8, URZ ;  /* 0x0000000805057290 */ /* 0x000fe4000fffe0ff */
[----:B------:R-:W-:-:S04]  /*1230*/  USHF.L.U32 UR4, UR6, UR4, URZ ;  /* 0x0000000406047299 */ /* 0x000fc800080006ff */
[----:B------:R-:W-:Y:S02]  /*1240*/  MOV R3, UR5 ;  /* 0x0000000500037c02 */ /* 0x000fe40008000f00 */
[----:B------:R-:W-:Y:S02]  /*1250*/  IMAD.U32 R2, RZ, RZ, UR4 ;  /* 0x00000004ff027e24 */ /* 0x000fe4000f8e00ff */
.L_x_17:
[----:B------:R-:W-:Y:S05]  /*1260*/  BRA.U !UP2, `(.L_x_18) ;  /* 0x000000010ad07547 */ /* 0x000fea000b800000 */
[----:B------:R-:W1:Y:S01]  /*1270*/  LDCU.128 UR20, c[0x0][0xb10] ;  /* 0x00016200ff1477ac */ /* 0x000e620008000c00 */
[----:B------:R-:W2:Y:S01]  /*1280*/  LDCU UR12, c[0x0][0x370] ;  /* 0x00006e00ff0c77ac */ /* 0x000ea20008000800 */
[----:B------:R-:W3:Y:S01]  /*1290*/  LDCU UR5, c[0x0][0x374] ;  /* 0x00006e80ff0577ac */ /* 0x000ee20008000800 */
[----:B------:R-:W4:Y:S01]  /*12a0*/  LDCU UR25, c[0x0][0xb0c] ;  /* 0x00016180ff1977ac */ /* 0x000f220008000800 */
[----:B------:R-:W4:Y:S01]  /*12b0*/  LDCU UR4, c[0x0][0xb20] ;  /* 0x00016400ff0477ac */ /* 0x000f220008000800 */
[----:B------:R-:W4:Y:S01]  /*12c0*/  LDCU.64 UR16, c[0x0][0xb28] ;  /* 0x00016500ff1077ac */ /* 0x000f220008000a00 */
[----:B-1----:R-:W-:Y:S02]  /*12d0*/  UISETP.NE.AND UP0, UPT, UR22, 0x1, UPT ;  /* 0x000000011600788c */ /* 0x002fe4000bf05270 */
[----:B---3--:R-:W-:Y:S02]  /*12e0*/  UIMAD.WIDE.U32 UR6, UR5, UR23, URZ ;  /* 0x00000017050672a5 */ /* 0x008fe4000f8e00ff */
[----:B--2---:R-:W-:-:S02]  /*12f0*/  UIMAD.WIDE.U32 UR8, UR12, UR20, URZ ;  /* 0x000000140c0872a5 */ /* 0x004fc4000f8e00ff */
[----:B----4-:R-:W-:Y:S02]  /*1300*/  UISETP.NE.AND UP1, UPT, UR25, 0x1, UPT ;  /* 0x000000011900788c */ /* 0x010fe4000bf25270 */
[----:B------:R-:W-:Y:S01]  /*1310*/  UISETP.NE.AND UP2, UPT, UR18, 0x1, UPT ;  /* 0x000000011200788c */ /* 0x000fe2000bf45270 */
[----:B------:R-:W-:Y:S02]  /*1320*/  UMOV UR6, UR7 ;  /* 0x0000000700067c82 */ /* 0x000fe40008000000 */
[----:B------:R-:W-:Y:S01]  /*1330*/  UMOV UR8, UR9 ;  /* 0x0000000900087c82 */ /* 0x000fe20008000000 */
[----:B------:R-:W-:Y:S02]  /*1340*/  @UP0 USHF.R.U32.HI UR5, URZ, UR4, UR6 ;  /* 0x00000004ff050299 */ /* 0x000fe40008011606 */
[----:B------:R-:W-:Y:S02]  /*1350*/  UIMAD.WIDE.U32 UR14, UR32, UR23, URZ ;  /* 0x00000017200e72a5 */ /* 0x000fe4000f8e00ff */
[----:B------:R-:W-:-:S02]  /*1360*/  UIMAD.WIDE.U32 UR6, UR5, UR16, URZ ;  /* 0x00000010050672a5 */ /* 0x000fc4000f8e00ff */
[----:B------:R-:W-:Y:S02]  /*1370*/  @UP1 USHF.R.U32.HI UR12, URZ, UR21, UR8 ;  /* 0x00000015ff0c1299 */ /* 0x000fe40008011608 */
[----:B------:R-:W-:Y:S02]  /*1380*/  UIMAD.WIDE.U32 UR10, UR19, UR20, URZ ;  /* 0x00000014130a72a5 */ /* 0x000fe4000f8e00ff */
[----:B------:R-:W-:Y:S01]  /*1390*/  UIMAD.WIDE.U32 UR8, UR12, UR16, URZ ;  /* 0x000000100c0872a5 */ /* 0x000fe2000f8e00ff */
[----:B------:R-:W-:Y:S01]  /*13a0*/  UMOV UR14, UR15 ;  /* 0x0000000f000e7c82 */ /* 0x000fe20008000000 */
[----:B------:R-:W-:Y:S01]  /*13b0*/  UMOV UR6, UR7 ;  /* 0x0000000700067c82 */ /* 0x000fe20008000000 */
[----:B------:R-:W-:Y:S02]  /*13c0*/  USHF.R.U32.HI UR14, URZ, UR4, UR14 ;  /* 0x00000004ff0e7299 */ /* 0x000fe4000801160e */
[----:B------:R-:W-:Y:S01]  /*13d0*/  @UP2 USHF.R.U32.HI UR5, URZ, UR17, UR6 ;  /* 0x00000011ff052299 */ /* 0x000fe20008011606 */
[----:B------:R-:W-:-:S02]  /*13e0*/  UMOV UR10, UR11 ;  /* 0x0000000b000a7c82 */ /* 0x000fc40008000000 */
[----:B------:R-:W-:Y:S01]  /*13f0*/  UMOV UR6, UR9 ;  /* 0x0000000900067c82 */ /* 0x000fe20008000000 */
[----:B------:R-:W-:Y:S02]  /*1400*/  USHF.R.U32.HI UR10, URZ, UR21, UR10 ;  /* 0x00000015ff0a7299 */ /* 0x000fe4000801160a */
[----:B------:R-:W-:Y:S02]  /*1410*/  @UP2 USHF.R.U32.HI UR12, URZ, UR17, UR6 ;  /* 0x00000011ff0c2299 */ /* 0x000fe40008011606 */
[----:B------:R-:W-:Y:S02]  /*1420*/  USEL UR4, UR32, UR14, !UP0 ;  /* 0x0000000e20047287 */ /* 0x000fe4000c000000 */
[----:B------:R-:W-:Y:S02]  /*1430*/  UIMAD UR6, UR5, UR18, URZ ;  /* 0x00000012050672a4 */ /* 0x000fe4000f8e02ff */
[----:B------:R-:W-:Y:S02]  /*1440*/  USEL UR5, UR19, UR10, !UP1 ;  /* 0x0000000a13057287 */ /* 0x000fe4000c800000 */
[----:B------:R-:W-:-:S02]  /*1450*/  UIMAD UR8, UR12, UR18, URZ ;  /* 0x000000120c0872a4 */ /* 0x000fc4000f8e02ff */
[----:B------:R-:W-:Y:S02]  /*1460*/  UISETP.GE.AND UP0, UPT, UR4, UR6, UPT ;  /* 0x000000060400728c */ /* 0x000fe4000bf06270 */
[----:B------:R-:W-:Y:S02]  /*1470*/  UIMAD.WIDE.U32 UR6, UR4, UR16, URZ ;  /* 0x00000010040672a5 */ /* 0x000fe4000f8e00ff */
[----:B------:R-:W-:Y:S02]  /*1480*/  UISETP.GE.OR UP0, UPT, UR5, UR8, UP0 ;  /* 0x000000080500728c */ /* 0x000fe40008706670 */
[----:B------:R-:W-:Y:S02]  /*1490*/  UIMAD.WIDE.U32 UR8, UR5, UR16, URZ ;  /* 0x00000010050872a5 */ /* 0x000fe4000f8e00ff */
[----:B------:R-:W-:Y:S02]  /*14a0*/  USHF.R.U32.HI UR7, URZ, UR17, UR7 ;  /* 0x00000011ff077299 */ /* 0x000fe40008011607 */
[----:B------:R-:W-:-:S02]  /*14b0*/  UIADD3 UR10, UPT, UPT, -UR4, URZ, URZ ;  /* 0x000000ff040a7290 */ /* 0x000fc4000fffe1ff */
[----:B------:R-:W-:Y:S02]  /*14c0*/  USEL UR7, UR4, UR7, !UP2 ;  /* 0x0000000704077287 */ /* 0x000fe4000d000000 */
[----:B------:R-:W-:Y:S01]  /*14d0*/  UIADD3 UR20, UPT, UPT, -UR5, URZ, URZ ;  /* 0x000000ff05147290 */ /* 0x000fe2000fffe1ff */
[----:B------:R-:W-:Y:S01]  /*14e0*/  @!UP0 UMOV UR6, UR9 ;  /* 0x0000000900068c82 */ /* 0x000fe20008000000 */
[----:B------:R-:W-:Y:S02]  /*14f0*/  UIADD3 UR8, UPT, UPT, -UR7, URZ, URZ ;  /* 0x000000ff07087290 */ /* 0x000fe4000fffe1ff */
[----:B------:R-:W-:Y:S02]  /*1500*/  @!UP0 USHF.R.U32.HI UR6, URZ, UR17, UR6 ;  /* 0x00000011ff068299 */ /* 0x000fe40008011606 */
[----:B------:R-:W-:Y:S02]  /*1510*/  UIMAD UR8, UR18, UR8, UR4 ;  /* 0x00000008120872a4 */ /* 0x000fe4000f8e0204 */
[----:B------:R-:W-:-:S02]  /*1520*/  @!UP0 USEL UR6, UR5, UR6, !UP2 ;  /* 0x0000000605068287 */ /* 0x000fc4000d000000 */
[----:B------:R-:W-:Y:S02]  /*1530*/  UIMAD UR32, UR22, UR10, UR32 ;  /* 0x0000000a162072a4 */ /* 0x000fe4000f8e0220 */
[----:B------:R-:W-:Y:S02]  /*1540*/  @!UP0 UIADD3 UR7, UPT, UPT, UR7, -UR6, URZ ;  /* 0x8000000607078290 */ /* 0x000fe4000fffe0ff */
[----:B------:R-:W-:Y:S02]  /*1550*/  @!UP0 UIMAD UR6, UR8, UR12, UR6 ;  /* 0x0000000c080682a4 */ /* 0x000fe4000f8e0206 */
[----:B------:R-:W-:Y:S02]  /*1560*/  @!UP0 UIMAD UR4, UR7, UR18, UR5 ;  /* 0x00000012070482a4 */ /* 0x000fe4000f8e0205 */
[----:B------:R-:W-:Y:S02]  /*1570*/  UIMAD UR20, UR25, UR20, UR19 ;  /* 0x00000014191472a4 */ /* 0x000fe4000f8e0213 */
[----:B------:R-:W-:Y:S01]  /*1580*/  UIMAD UR32, UR4, UR22, UR32 ;  /* 0x00000016042072a4 */ /* 0x000fe2000f8e0220 */
[----:B------:R-:W-:-:S02]  /*1590*/  @!UP0 UMOV UR5, UR6 ;  /* 0x0000000600058c82 */ /* 0x000fc40008000000 */
[----:B------:R-:W-:-:S12]  /*15a0*/  UIMAD UR20, UR5, UR25, UR20 ;  /* 0x00000019051472a4 */ /* 0x000fd8000f8e0214 */
.L_x_18:
[----:B------:R-:W-:Y:S02]  /*15b0*/  UISETP.NE.AND UP1, UPT, UR26, 0x1, UPT ;  /* 0x000000011a00788c */ /* 0x000fe4000bf25270 */
[----:B------:R-:W-:Y:S02]  /*15c0*/  UISETP.NE.AND UP0, UPT, UR13, 0x2, UPT ;  /* 0x000000020d00788c */ /* 0x000fe4000bf05270 */
[----:B------:R-:W-:Y:S02]  /*15d0*/  ULOP3.LUT UR28, UR28, 0x800, URZ, 0xc0, !UPT ;  /* 0x000008001c1c7892 */ /* 0x000fe4000f8ec0ff */
[----:B------:R-:W-:-:S03]  /*15e0*/  USHF.L.U32 UR24, UR27, UR24, URZ ;  /* 0x000000181b187299 */ /* 0x000fc600080006ff */
[----:B------:R-:W-:Y:S09]  /*15f0*/  BRA.U UP1, `(.L_x_19) ;  /* 0x0000000101447547 */ /* 0x000ff2000b800000 */
[----:B------:R-:W1:Y:S01]  /*1600*/  LDCU.128 UR8, c[0x0][0xb10] ;  /* 0x00016200ff0877ac */ /* 0x000e620008000c00 */
[----:B------:R-:W2:Y:S01]  /*1610*/  LDCU UR12, c[0x0][0xb0c] ;  /* 0x00016180ff0c77ac */ /* 0x000ea20008000800 */
[----:B------:R-:W3:Y:S01]  /*1620*/  LDCU UR14, c[0x0][0xb20] ;  /* 0x00016400ff0e77ac */ /* 0x000ee20008000800 */
[----:B-1----:R-:W-:Y:S02]  /*1630*/  UIMAD.WIDE.U32 UR6, UR20, UR8, URZ ;  /* 0x00000008140672a5 */ /* 0x002fe4000f8e00ff */
[----:B------:R-:W-:Y:S02]  /*1640*/  UIMAD.WIDE.U32 UR4, UR32, UR11, URZ ;  /* 0x0000000b200472a5 */ /* 0x000fe4000f8e00ff */
[----:B--2---:R-:W-:Y:S02]  /*1650*/  UISETP.NE.AND UP2, UPT, UR12, 0x1, UPT ;  /* 0x000000010c00788c */ /* 0x004fe4000bf45270 */
[----:B------:R-:W-:Y:S01]  /*1660*/  UISETP.NE.AND UP1, UPT, UR10, 0x1, UPT ;  /* 0x000000010a00788c */ /* 0x000fe2000bf25270 */
[----:B------:R-:W-:-:S02]  /*1670*/  UMOV UR6, UR7 ;  /* 0x0000000700067c82 */ /* 0x000fc40008000000 */
[----:B------:R-:W-:Y:S01]  /*1680*/  UMOV UR4, UR5 ;  /* 0x0000000500047c82 */ /* 0x000fe20008000000 */
[----:B------:R-:W-:Y:S02]  /*1690*/  USHF.R.U32.HI UR6, URZ, UR9, UR6 ;  /* 0x00000009ff067299 */ /* 0x000fe40008011606 */
[----:B---3--:R-:W-:Y:S02]  /*16a0*/  USHF.R.U32.HI UR4, URZ, UR14, UR4 ;  /* 0x0000000eff047299 */ /* 0x008fe40008011604 */
[----:B------:R-:W-:Y:S02]  /*16b0*/  USEL UR5, UR20, UR6, !UP2 ;  /* 0x0000000614057287 */ /* 0x000fe4000d000000 */
[----:B------:R-:W-:-:S04]  /*16c0*/  USEL UR4, UR32, UR4, !UP1 ;  /* 0x0000000420047287 */ /* 0x000fc8000c800000 */
[----:B------:R-:W-:Y:S02]  /*16d0*/  UIADD3 UR6, UPT, UPT, -UR4, UR5, URZ ;  /* 0x0000000504067290 */ /* 0x000fe4000fffe1ff */
[----:B------:R-:W-:Y:S02]  /*16e0*/  UIADD3 UR4, UPT, UPT, UR4, -UR5, URZ ;  /* 0x8000000504047290 */ /* 0x000fe4000fffe0ff */
[----:B------:R-:W-:Y:S02]  /*16f0*/  UIMAD UR32, UR6, UR10, UR32 ;  /* 0x0000000a062072a4 */ /* 0x000fe4000f8e0220 */
[----:B------:R-:W-:-:S12]  /*1700*/  UIMAD UR20, UR4, UR12, UR20 ;  /* 0x0000000c041472a4 */ /* 0x000fd8000f8e0214 */
.L_x_19:
[----:B------:R-:W-:Y:S05]  /*1710*/  BRA.U !UP5, `(.L_x_20) ;  /* 0x000000010d0c7547 */ /* 0x000fea000b800000 */
[----:B------:R-:W-:Y:S01]  /*1720*/  UCGABAR_WAIT ;  /* 0x0000000000007dc7 */ /* 0x000fe20008000000 */
[----:B------:R-:W-:Y:S01]  /*1730*/  CCTL.IVALL ;  /* 0x00000000ff00798f */ /* 0x000fe20002000000 */
[----:B------:R-:W-:Y:S05]  /*1740*/  BRA `(.L_x_21) ;  /* 0x0000000000047947 */ /* 0x000fea0003800000 */
.L_x_20:
[----:B------:R-:W-:Y:S06]  /*1750*/  BAR.SYNC.DEFER_BLOCKING 0x0 ;  /* 0x0000000000007b1d */ /* 0x000fec0000010000 */
.L_x_21:
[----:B------:R-:W-:Y:S05]  /*1760*/  BRA.U UP0, `(.L_x_22) ;  /* 0x0000001100b87547 */ /* 0x000fea000b800000 */
[----:B------:R-:W1:Y:S01]  /*1770*/  LDCU UR6, c[0x0][0x38c] ;  /* 0x00007180ff0677ac */ /* 0x000e620008000800 */
[----:B------:R-:W-:Y:S01]  /*1780*/  PLOP3.LUT P1, PT, PT, PT, UP3, 0x80, 0x8 ;  /* 0x000000000008781c */ /* 0x000fe20003f2f038 */
[----:B------:R-:W-:Y:S01]  /*1790*/  IMAD.MOV.U32 R12, RZ, RZ, 0x1 ;  /* 0x00000001ff0c7424 */ /* 0x000fe200078e00ff */
[----:B------:R-:W-:Y:S01]  /*17a0*/  ISETP.NE.AND P2, PT, R0, RZ, P3 ;  /* 0x000000ff0000720c */ /* 0x000fe20001f45270 */
[----:B------:R-:W-:Y:S01]  /*17b0*/  USHF.L.U32 UR7, UR19, 0x6, URZ ;  /* 0x0000000613077899 */ /* 0x000fe200080006ff */
[----:B------:R-:W-:Y:S01]  /*17c0*/  PLOP3.LUT P1, PT, P1, PT, PT, 0x8, 0x80 ;  /* 0x000000000080781c */ /* 0x000fe20000f2e170 */
[----:B------:R-:W-:Y:S01]  /*17d0*/  UMOV UR8, 0x400 ;  /* 0x0000040000087882 */ /* 0x000fe20000000000 */
[----:B------:R-:W-:Y:S01]  /*17e0*/  UISETP.NE.AND UP1, UPT, UR13, URZ, UPT ;  /* 0x000000ff0d00728c */ /* 0x000fe2000bf25270 */
[----:B------:R-:W-:Y:S01]  /*17f0*/  CS2R R10, SRZ ;  /* 0x00000000000a7805 */ /* 0x000fe2000001ff00 */
[----:B------:R-:W-:Y:S01]  /*1800*/  USHF.L.U32 UR46, UR19, 0x7, URZ ;  /* 0x00000007132e7899 */ /* 0x000fe200080006ff */
[----:B------:R-:W-:Y:S01]  /*1810*/  IMAD.MOV.U32 R9, RZ, RZ, RZ ;  /* 0x000000ffff097224 */ /* 0x000fe200078e00ff */
[----:B------:R-:W-:Y:S01]  /*1820*/  ULEA UR13, UR58, UR8, 0x18 ;  /* 0x000000083a0d7291 */ /* 0x000fe2000f8ec0ff */
[----:B------:R-:W-:Y:S01]  /*1830*/  IMAD.MOV.U32 R8, RZ, RZ, 0x1 ;  /* 0x00000001ff087424 */ /* 0x000fe200078e00ff */
[----:B------:R-:W2:Y:S01]  /*1840*/  LDCU UR39, c[0x0][0x370] ;  /* 0x00006e00ff2777ac */ /* 0x000ea20008000800 */
[----:B------:R-:W3:Y:S01]  /*1850*/  LDCU.64 UR26, c[0x0][0x348] ;  /* 0x00006900ff1a77ac */ /* 0x000ee20008000a00 */
[----:B-1----:R-:W-:-:S02]  /*1860*/  UIADD3 UR5, UPT, UPT, UR6, 0x3f, URZ ;  /* 0x0000003f06057890 */ /* 0x002fc4000fffe0ff */
[----:B------:R-:W-:Y:S02]  /*1870*/  UIADD3 UR47, UPT, UPT, UR6, 0x7e, URZ ;  /* 0x0000007e062f7890 */ /* 0x000fe4000fffe0ff */
[----:B------:R-:W-:Y:S01]  /*1880*/  USHF.R.S32.HI UR4, URZ, 0x1f, UR5 ;  /* 0x0000001fff047899 */ /* 0x000fe20008011405 */
[----:B------:R-:W1:Y:S03]  /*1890*/  LDCU UR38, c[0x0][0x374] ;  /* 0x00006e80ff2677ac */ /* 0x000e660008000800 */
[----:B------:R-:W-:Y:S02]  /*18a0*/  ULEA.HI UR4, UR4, UR5, URZ, 0x6 ;  /* 0x0000000504047291 */ /* 0x000fe4000f8f30ff */
[----:B------:R-:W-:Y:S02]  /*18b0*/  UIADD3 UR5, UPT, UPT, UR6, -0x1, URZ ;  /* 0xffffffff06057890 */ /* 0x000fe4000fffe0ff */
[----:B------:R-:W-:-:S02]  /*18c0*/  USHF.R.S32.HI UR41, URZ, 0x6, UR4 ;  /* 0x00000006ff297899 */ /* 0x000fc40008011404 */
[----:B------:R-:W-:Y:S02]  /*18d0*/  UISETP.GE.U32.AND UP2, UPT, UR5, -0x7f, UPT ;  /* 0xffffff810500788c */ /* 0x000fe4000bf46070 */
[----:B------:R-:W-:Y:S02]  /*18e0*/  UISETP.LT.U32.AND UP0, UPT, UR41, 0x3, UPT ;  /* 0x000000032900788c */ /* 0x000fe4000bf01070 */
[----:B------:R-:W-:Y:S02]  /*18f0*/  ULOP3.LUT UR5, UR7, 0x40, URZ, 0xc0, !UPT ;  /* 0x0000004007057892 */ /* 0x000fe4000f8ec0ff */
[----:B------:R-:W-:Y:S02]  /*1900*/  USEL UR40, UR41, 0x3, UP0 ;  /* 0x0000000329287887 */ /* 0x000fe40008000000 */
[----:B------:R-:W-:Y:S02]  /*1910*/  ULOP3.LUT UR46, UR46, 0x80, URZ, 0xc0, !UPT ;  /* 0x000000802e2e7892 */ /* 0x000fe4000f8ec0ff */
[----:B------:R-:W-:-:S02]  /*1920*/  UIADD3 UR4, UPT, UPT, UR40, -0x1, URZ ;  /* 0xffffffff28047890 */ /* 0x000fc4000fffe0ff */
[----:B------:R-:W-:Y:S02]  /*1930*/  @UP2 UIADD3 UR4, UPT, UPT, UR40, URZ, URZ ;  /* 0x000000ff28042290 */ /* 0x000fe4000fffe0ff */
[----:B------:R-:W-:Y:S02]  /*1940*/  USEL UR21, UR53, 0x2, UP1 ;  /* 0x0000000235157887 */ /* 0x000fe40008800000 */
[----:B------:R-:W-:Y:S02]  /*1950*/  UIADD3 UR30, UPT, UPT, UR13, 0x6300, UR28 ;  /* 0x000063000d1e7890 */ /* 0x000fe4000fffe01c */
[----:B------:R-:W-:Y:S02]  /*1960*/  ULEA.HI UR43, UR28, UR5, URZ, 0x1a ;  /* 0x000000051c2b7291 */ /* 0x000fe4000f8fd0ff */
[----:B------:R-:W-:Y:S02]  /*1970*/  UIADD3 UR44, UPT, UPT, UR41, -UR40, URZ ;  /* 0x80000028292c7290 */ /* 0x000fe4000fffe0ff */
[----:B------:R-:W-:-:S02]  /*1980*/  UIADD3 UR29, UPT, UPT, UR4, 0x1, URZ ;  /* 0x00000001041d7890 */ /* 0x000fc4000fffe0ff */
[----:B------:R-:W-:Y:S01]  /*1990*/  UIADD3 UR42, UPT, UPT, -UR4, URZ, URZ ;  /* 0x000000ff042a7290 */ /* 0x000fe2000fffe1ff */
[----:B-123--:R-:W-:-:S11]  /*19a0*/  UMOV UR6, URZ ;  /* 0x000000ff00067c82 */ /* 0x00efd60008000000 */
.L_x_42:
[----:B------:R-:W-:-:S09]  /*19b0*/  UISETP.NE.AND UP0, UPT, UR58, URZ, UPT ;  /* 0x000000ff3a00728c */ /* 0x000fd2000bf05270 */
[----:B-1----:R-:W-:Y:S05]  /*19c0*/  BRA.U UP0, `(.L_x_23) ;  /* 0x0000000100287547 */ /* 0x002fea000b800000 */
[----:B------:R-:W-:Y:S02]  /*19d0*/  LEA R0, R9, UR13, 0x3 ;  /* 0x0000000d09007c11 */ /* 0x000fe4000f8e18ff */
[----:B------:R-:W-:-:S04]  /*19e0*/  SHF.L.U32 R3, R8, 0x1f, RZ ;  /* 0x0000001f08037819 */ /* 0x000fc800000006ff */
[----:B------:R-:W1:Y:S02]  /*19f0*/  SYNCS.PHASECHK.TRANS64.TRYWAIT P0, [R0+URZ+0xf0], R3 ;  /* 0x0000f003000075a7 */ /* 0x000e6400080011ff */
[----:B-1----:R-:W-:Y:S05]  /*1a00*/  @!P0 BRA `(.L_x_24) ;  /* 0x0000008000d08947 */ /* 0x002fea0003800000 */
.L_x_142:
[----:B------:R2:W-:Y:S01]  /*1a10*/  SYNCS.ARRIVE.TRANS64.A1T0 RZ, [R0+URZ+0xe0], RZ ;  /* 0x0000e0ff00ff79a7 */ /* 0x0005e200081000ff */
[----:B------:R-:W-:-:S05]  /*1a20*/  VIADD R9, R9, 0x1 ;  /* 0x0000000109097836 */ /* 0x000fca0000000000 */
[----:B------:R-:W-:-:S04]  /*1a30*/  ISETP.NE.AND P0, PT, R9, 0x2, PT ;  /* 0x000000020900780c */ /* 0x000fc80003f05270 */
[----:B-1----:R-:W-:Y:S02]  /*1a40*/  SEL R3, RZ, 0x1, P0 ;  /* 0x00000001ff037807 */ /* 0x002fe40000000000 */
[----:B------:R-:W-:Y:S02]  /*1a50*/  SEL R9, R9, RZ, P0 ;  /* 0x000000ff09097207 */ /* 0x000fe40000000000 */
[----:B------:R-:W-:-:S07]  /*1a60*/  LOP3.LUT R8, R8, R3, RZ, 0x3c, !PT ;  /* 0x0000000308087212 */ /* 0x000fce00078e3cff */
.L_x_23:
[----:B------:R-:W-:Y:S01]  /*1a70*/  ULEA UR4, UR6, UR13, 0x3 ;  /* 0x0000000d06047291 */ /* 0x000fe2000f8e18ff */
[----:B--2---:R-:W-:Y:S01]  /*1a80*/  SHF.L.U32 R0, R12, 0x1f, RZ ;  /* 0x0000001f0c007819 */ /* 0x004fe200000006ff */
[----:B------:R-:W-:Y:S02]  /*1a90*/  UISETP.GE.U32.AND UP0, UPT, UR47, 0x7f, UPT ;  /* 0x0000007f2f00788c */ /* 0x000fe4000bf06070 */
[----:B------:R-:W-:Y:S01]  /*1aa0*/  ULEA UR11, UR32, UR46, 0x8 ;  /* 0x0000002e200b7291 */ /* 0x000fe2000f8e40ff */
[----:B------:R-:W-:-:S04]  /*1ab0*/  UMOV UR7, URZ ;  /* 0x000000ff00077c82 */ /* 0x000fc80008000000 */
[----:B------:R1:W2:Y:S01]  /*1ac0*/  SYNCS.PHASECHK.TRANS64.TRYWAIT P0, [UR4+0x18], R0 ;  /* 0x00001800ff0075a7 */ /* 0x0002a20008001104 */
[----:B------:R-:W-:-:S04]  /*1ad0*/  ULEA.HI UR4, UR20, UR20, URZ, 0x1 ;  /* 0x0000001414047291 */ /* 0x000fc8000f8f08ff */
[----:B------:R-:W-:-:S04]  /*1ae0*/  USHF.L.U32 UR4, UR4, 0x6, URZ ;  /* 0x0000000604047899 */ /* 0x000fc800080006ff */
[----:B------:R-:W-:-:S04]  /*1af0*/  ULOP3.LUT UR35, UR4, 0xffffff80, URZ, 0xc0, !UPT ;  /* 0xffffff8004237892 */ /* 0x000fc8000f8ec0ff */
[----:B------:R-:W-:Y:S01]  /*1b00*/  UIADD3 UR35, UPT, UPT, UR43, UR35, URZ ;  /* 0x000000232b237290 */ /* 0x000fe2000fffe0ff */
[----:B------:R-:W-:Y:S11]  /*1b10*/  BRA.U !UP0, `(.L_x_25) ;  /* 0x0000000108c47547 */ /* 0x000ff6000b800000 */
[----:B------:R-:W-:Y:S01]  /*1b20*/  UMOV UR16, UR42 ;  /* 0x0000002a00107c82 */ /* 0x000fe20008000000 */
[----:B------:R-:W-:Y:S01]  /*1b30*/  UMOV UR4, UR6 ;  /* 0x0000000600047c82 */ /* 0x000fe20008000000 */
[----:B------:R-:W-:-:S05]  /*1b40*/  UMOV UR34, URZ ;  /* 0x000000ff00227c82 */ /* 0x000fca0008000000 */
.L_x_31:
[----:B------:R-:W-:Y:S01]  /*1b50*/  ULEA UR33, UR4, UR13, 0x3 ;  /* 0x0000000d04217291 */ /* 0x000fe2000f8e18ff */
[----:B------:R-:W-:Y:S01]  /*1b60*/  @P3 MOV R2, 0x6000 ;  /* 0x0000600000023802 */ /* 0x000fe20000000f00 */
[----:B--234-:R-:W-:Y:S10]  /*1b70*/  @P0 BRA `(.L_x_26) ;  /* 0x00000000000c0947 */ /* 0x01cff40003800000 */
[----:B------:R-:W-:-:S04]  /*1b80*/  SHF.L.U32 R3, R12, 0x1f, RZ ;  /* 0x0000001f0c037819 */ /* 0x000fc800000006ff */
[----:B------:R-:W2:Y:S02]  /*1b90*/  SYNCS.PHASECHK.TRANS64.TRYWAIT P0, [UR33+0x18], R3 ;  /* 0x00001803ff0075a7 */ /* 0x000ea40008001121 */
[----:B--2---:R-:W-:Y:S05]  /*1ba0*/  @!P0 BRA `(.L_x_27) ;  /* 0x00000080007c8947 */ /* 0x004fea0003800000 */
.L_x_26:
[----:B------:R2:W-:Y:S01]  /*1bb0*/  @P3 SYNCS.ARRIVE.TRANS64 RZ, [UR33], R2 ;  /* 0x00000002ffff39a7 */ /* 0x0005e20008000021 */
[----:B------:R-:W-:Y:S02]  /*1bc0*/  ULOP3.LUT UR5, UR21, 0x2, URZ, 0xfc, !UPT ;  /* 0x0000000215057892 */ /* 0x000fe4000f8efcff */
[----:B------:R-:W-:Y:S02]  /*1bd0*/  UIADD3 UR16, UPT, UPT, UR16, 0x1, URZ ;  /* 0x0000000110107890 */ /* 0x000fe4000fffe0ff */
[----:B------:R-:W-:Y:S02]  /*1be0*/  UISETP.NE.AND UP0, UPT, UR5, 0x2, UPT ;  /* 0x000000020500788c */ /* 0x000fe4000bf05270 */
[----:B------:R-:W-:-:S07]  /*1bf0*/  UISETP.NE.AND UP2, UPT, UR16, 0x1, UPT ;  /* 0x000000011000788c */ /* 0x000fce000bf45270 */
[----:B------:R-:W-:Y:S05]  /*1c00*/  BRA.U UP0, `(.L_x_28) ;  /* 0x0000000100047547 */ /* 0x000fea000b800000 */
[----:B------:R-:W-:Y:S05]  /*1c10*/  BPT.TRAP 0x1 ;  /* 0x000000040000795c */ /* 0x000fea0000300000 */
.L_x_28:
[----:B------:R-:W-:Y:S04]  /*1c20*/  BSSY.RECONVERGENT B0, `(.L_x_29) ;  /* 0x0000003000007945 */ /* 0x000fe80003800200 */
[----:B------:R-:W-:Y:S05]  /*1c30*/  @!P2 BRA `(.L_x_30) ;  /* 0x000000000004a947 */ /* 0x000fea0003800000 */
[----:B------:R-:W-:Y:S05]  /*1c40*/  BPT.TRAP 0x1 ;  /* 0x000000040000795c */ /* 0x000fea0000300000 */
.L_x_30:
[----:B------:R-:W-:Y:S05]  /*1c50*/  BSYNC.RECONVERGENT B0 ;  /* 0x0000000000007941 */ /* 0x000fea0003800200 */
.L_x_29:
[----:B------:R-:W-:Y:S02]  /*1c60*/  UIADD3 UR5, UPT, UPT, UR4, 0x1, URZ ;  /* 0x0000000104057890 */ /* 0x000fe4000fffe0ff */
[----:B------:R-:W-:Y:S02]  /*1c70*/  ULEA UR32, UR4, UR28, 0xc ;  /* 0x0000001c04207291 */ /* 0x000fe4000f8e60ff */
[----:B------:R-:W-:Y:S02]  /*1c80*/  UISETP.NE.AND UP0, UPT, UR5, 0x3, UPT ;  /* 0x000000030500788c */ /* 0x000fe4000bf05270 */
[----:B------:R-:W-:Y:S02]  /*1c90*/  UIADD3 UR14, UP1, UPT, UR26, 0x80, URZ ;  /* 0x000000801a0e7890 */ /* 0x000fe4000ff3e0ff */
[----:B------:R-:W-:Y:S02]  /*1ca0*/  USEL UR7, URZ, 0x1, UP0 ;  /* 0x00000001ff077887 */ /* 0x000fe40008000000 */
[----:B------:R-:W-:-:S02]  /*1cb0*/  USEL UR6, UR5, URZ, UP0 ;  /* 0x000000ff05067287 */ /* 0x000fc40008000000 */
[----:B------:R-:W-:Y:S02]  /*1cc0*/  ULEA UR8, UR4, UR13, 0xd ;  /* 0x0000000d04087291 */ /* 0x000fe4000f8e68ff */
[----:B------:R-:W-:Y:S01]  /*1cd0*/  ULEA UR5, UR6, UR13, 0x3 ;  /* 0x0000000d06057291 */ /* 0x000fe2000f8e18ff */
[----:B------:R-:W-:Y:S01]  /*1ce0*/  LOP3.LUT R12, R12, UR7, RZ, 0x3c, !PT ;  /* 0x000000070c0c7c12 */ /* 0x000fe2000f8e3cff */
[----:B------:R-:W-:Y:S02]  /*1cf0*/  UIADD3 UR4, UP0, UPT, UR26, 0x180, URZ ;  /* 0x000001801a047890 */ /* 0x000fe4000ff1e0ff */
[----:B------:R-:W-:Y:S01]  /*1d00*/  ULOP3.LUT UR33, UR33, 0xfefffff8, URZ, 0xc0, !UPT ;  /* 0xfefffff821217892 */ /* 0x000fe2000f8ec0ff */
[----:B-1----:R-:W-:Y:S01]  /*1d10*/  SHF.L.U32 R0, R12, 0x1f, RZ ;  /* 0x0000001f0c007819 */ /* 0x002fe200000006ff */
[----:B------:R-:W-:Y:S02]  /*1d20*/  UIADD3.X UR15, UPT, UPT, URZ, UR27, URZ, UP1, !UPT ;  /* 0x0000001bff0f7290 */ /* 0x000fe40008ffe4ff */
[----:B------:R-:W-:Y:S01]  /*1d30*/  UIADD3 UR32, UPT, UPT, UR13, 0x6300, UR32 ;  /* 0x000063000d207890 */ /* 0x000fe2000fffe020 */
[----:B------:R3:W4:Y:S01]  /*1d40*/  SYNCS.PHASECHK.TRANS64.TRYWAIT P0, [UR5+0x18], R0 ;  /* 0x00001800ff0075a7 */ /* 0x0007220008001105 */
[----:B------:R-:W-:-:S02]  /*1d50*/  UPRMT UR7, URZ, 0x5410, UR24 ;  /* 0x00005410ff077896 */ /* 0x000fc40008000018 */
[----:B------:R-:W-:Y:S02]  /*1d60*/  UIADD3 UR8, UPT, UPT, UR8, 0x9300, URZ ;  /* 0x0000930008087890 */ /* 0x000fe4000fffe0ff */
[----:B------:R-:W-:Y:S01]  /*1d70*/  UIADD3.X UR5, UPT, UPT, URZ, UR27, URZ, UP0, !UPT ;  /* 0x0000001bff057290 */ /* 0x000fe200087fe4ff */
[----:B------:R-:W-:Y:S01]  /*1d80*/  UMOV UR18, 0x0 ;  /* 0x0000000000127882 */ /* 0x000fe20000000000 */
[----:B------:R-:W-:Y:S01]  /*1d90*/  UMOV UR19, 0x10000000 ;  /* 0x1000000000137882 */ /* 0x000fe20000000000 */
[----:B------:R-:W-:Y:S01]  /*1da0*/  UMOV UR10, UR34 ;  /* 0x00000022000a7c82 */ /* 0x000fe20008000000 */
[----:B------:R-:W-:Y:S01]  /*1db0*/  UMOV UR12, UR36 ;  /* 0x00000024000c7c82 */ /* 0x000fe20008000000 */
[----:B------:R-:W-:Y:S01]  /*1dc0*/  UMOV UR9, UR33 ;  /* 0x0000002100097c82 */ /* 0x000fe20008000000 */
[----:B------:R1:W-:Y:S03]  /*1dd0*/  UTMALDG.3D.MULTICAST.2CTA [UR32], [UR14], UR7, desc[UR18] ;  /* 0x000012200e0073b4 */ /* 0x0003e60008211807 */
[----:B------:R2:W-:Y:S01]  /*1de0*/  UTMALDG.3D.2CTA [UR8], [UR4], desc[UR18] ;  /* 0x00001208040075b4 */ /* 0x0005e20008211000 */
[----:B-1----:R-:W-:Y:S01]  /*1df0*/  UIADD3 UR34, UPT, UPT, UR34, 0x40, URZ ;  /* 0x0000004022227890 */ /* 0x002fe2000fffe0ff */
[----:B------:R-:W-:Y:S01]  /*1e00*/  UMOV UR7, UR29 ;  /* 0x0000001d00077c82 */ /* 0x000fe20008000000 */
[----:B--2---:R-:W-:Y:S01]  /*1e10*/  UMOV UR4, UR6 ;  /* 0x0000000600047c82 */ /* 0x004fe20008000000 */
[----:B------:R-:W-:Y:S09]  /*1e20*/  BRA.U UP2, `(.L_x_31) ;  /* 0xfffffffd02487547 */ /* 0x000ff2000b83ffff */
.L_x_25:
[----:B------:R-:W-:Y:S01]  /*1e30*/  ULEA UR4, UR6, UR13, 0x3 ;  /* 0x0000000d06047291 */ /* 0x000fe2000f8e18ff */
[----:B-1-3--:R-:W-:Y:S01]  /*1e40*/  SHF.L.U32 R0, R12, 0x1f, RZ ;  /* 0x0000001f0c007819 */ /* 0x00afe200000006ff */
[----:B------:R-:W-:Y:S01]  /*1e50*/  @!P1 SYNCS.ARRIVE.TRANS64.A1T0 RZ, [UR13+0x78], RZ ;  /* 0x000078ffffff99a7 */ /* 0x000fe2000810000d */
[----:B------:R-:W-:-:S06]  /*1e60*/  UISETP.GT.AND UP0, UPT, UR41, UR40, UPT ;  /* 0x000000282900728c */ /* 0x000fcc000bf04270 */
[----:B--2-4-:R1:W2:Y:S03]  /*1e70*/  SYNCS.PHASECHK.TRANS64.TRYWAIT P0, [UR4+0x18], R0 ;  /* 0x00001800ff0075a7 */ /* 0x0142a60008001104 */
[----:B------:R-:W-:Y:S05]  /*1e80*/  BRA.U !UP0, `(.L_x_32) ;  /* 0x0000000108c07547 */ /* 0x000fea000b800000 */
[----:B------:R-:W-:Y:S01]  /*1e90*/  UIADD3 UR25, UPT, UPT, UR44, UR7, URZ ;  /* 0x000000072c197290 */ /* 0x000fe2000fffe0ff */
[----:B------:R-:W-:-:S11]  /*1ea0*/  UMOV UR4, UR6 ;  /* 0x0000000600047c82 */ /* 0x000fd60008000000 */
.L_x_38:
[----:B------:R-:W-:Y:S01]  /*1eb0*/  ULEA UR17, UR4, UR13, 0x3 ;  /* 0x0000000d04117291 */ /* 0x000fe2000f8e18ff */
[----:B--2---:R-:W-:Y:S01]  /*1ec0*/  @P3 MOV R2, 0x6000 ;  /* 0x0000600000023802 */ /* 0x004fe20000000f00 */
[----:B--2-4-:R-:W-:Y:S10]  /*1ed0*/  @P0 BRA `(.L_x_33) ;  /* 0x00000000000c0947 */ /* 0x014ff40003800000 */
[----:B------:R-:W-:-:S04]  /*1ee0*/  SHF.L.U32 R3, R12, 0x1f, RZ ;  /* 0x0000001f0c037819 */ /* 0x000fc800000006ff */
[----:B------:R-:W2:Y:S02]  /*1ef0*/  SYNCS.PHASECHK.TRANS64.TRYWAIT P0, [UR17+0x18], R3 ;  /* 0x00001803ff0075a7 */ /* 0x000ea40008001111 */
[----:B--2---:R-:W-:Y:S05]  /*1f00*/  @!P0 BRA `(.L_x_34) ;  /* 0x0000007c00bc8947 */ /* 0x004fea0003800000 */
.L_x_33:
[----:B------:R2:W-:Y:S01]  /*1f10*/  @P3 SYNCS.ARRIVE.TRANS64 RZ, [UR17], R2 ;  /* 0x00000002ffff39a7 */ /* 0x0005e20008000011 */
[----:B------:R-:W-:-:S04]  /*1f20*/  ULOP3.LUT UR5, UR21, 0x2, URZ, 0xfc, !UPT ;  /* 0x0000000215057892 */ /* 0x000fc8000f8efcff */
[----:B------:R-:W-:-:S09]  /*1f30*/  UISETP.NE.AND UP0, UPT, UR5, 0x2, UPT ;  /* 0x000000020500788c */ /* 0x000fd2000bf05270 */
[----:B------:R-:W-:Y:S05]  /*1f40*/  BRA.U UP0, `(.L_x_35) ;  /* 0x0000000100047547 */ /* 0x000fea000b800000 */
[----:B------:R-:W-:Y:S05]  /*1f50*/  BPT.TRAP 0x1 ;  /* 0x000000040000795c */ /* 0x000fea0000300000 */
.L_x_35:
[----:B------:R-:W-:Y:S04]  /*1f60*/  BSSY.RECONVERGENT B0, `(.L_x_36) ;  /* 0x0000003000007945 */ /* 0x000fe80003800200 */
[----:B------:R-:W-:Y:S05]  /*1f70*/  @!P2 BRA `(.L_x_37) ;  /* 0x000000000004a947 */ /* 0x000fea0003800000 */
[----:B------:R-:W-:Y:S05]  /*1f80*/  BPT.TRAP 0x1 ;  /* 0x000000040000795c */ /* 0x000fea0000300000 */
.L_x_37:
[----:B------:R-:W-:Y:S05]  /*1f90*/  BSYNC.RECONVERGENT B0 ;  /* 0x0000000000007941 */ /* 0x000fea0003800200 */
.L_x_36:
[----:B------:R-:W-:Y:S02]  /*1fa0*/  UIADD3 UR5, UPT, UPT, UR4, 0x1, URZ ;  /* 0x0000000104057890 */ /* 0x000fe4000fffe0ff */
[----:B------:R-:W-:Y:S02]  /*1fb0*/  UIADD3 UR14, UP1, UPT, UR26, 0x80, URZ ;  /* 0x000000801a0e7890 */ /* 0x000fe4000ff3e0ff */
[----:B------:R-:W-:Y:S02]  /*1fc0*/  UISETP.NE.AND UP0, UPT, UR5, 0x3, UPT ;  /* 0x000000030500788c */ /* 0x000fe4000bf05270 */
[----:B------:R-:W-:Y:S02]  /*1fd0*/  ULEA UR16, UR4, UR30, 0xc ;  /* 0x0000001e04107291 */ /* 0x000fe4000f8e60ff */
[----:B------:R-:W-:Y:S02]  /*1fe0*/  USEL UR8, URZ, 0x1, UP0 ;  /* 0x00000001ff087887 */ /* 0x000fe40008000000 */
[----:B------:R-:W-:-:S02]  /*1ff0*/  USEL UR6, UR5, URZ, UP0 ;  /* 0x000000ff05067287 */ /* 0x000fc40008000000 */
[----:B------:R-:W-:Y:S02]  /*2000*/  UIADD3 UR22, UP0, UPT, UR26, 0x180, URZ ;  /* 0x000001801a167890 */ /* 0x000fe4000ff1e0ff */
[----:B------:R-:W-:Y:S01]  /*2010*/  LOP3.LUT R12, R12, UR8, RZ, 0x3c, !PT ;  /* 0x000000080c0c7c12 */ /* 0x000fe2000f8e3cff */
[----:B------:R-:W-:Y:S02]  /*2020*/  ULEA UR8, UR4, UR13, 0xd ;  /* 0x0000000d04087291 */ /* 0x000fe4000f8e68ff */
[----:B------:R-:W-:Y:S01]  /*2030*/  ULEA UR5, UR6, UR13, 0x3 ;  /* 0x0000000d06057291 */ /* 0x000fe2000f8e18ff */
[----:B-1----:R-:W-:Y:S01]  /*2040*/  SHF.L.U32 R0, R12, 0x1f, RZ ;  /* 0x0000001f0c007819 */ /* 0x002fe200000006ff */
[----:B------:R-:W-:Y:S02]  /*2050*/  USHF.L.U32 UR18, UR7, 0x6, URZ ;  /* 0x0000000607127899 */ /* 0x000fe400080006ff */
[----:B------:R-:W-:Y:S02]  /*2060*/  ULOP3.LUT UR17, UR17, 0xfefffff8, URZ, 0xc0, !UPT ;  /* 0xfefffff811117892 */ /* 0x000fe4000f8ec0ff */
[----:B------:R-:W-:-:S02]  /*2070*/  UIADD3.X UR15, UPT, UPT, URZ, UR27, URZ, UP1, !UPT ;  /* 0x0000001bff0f7290 */ /* 0x000fc40008ffe4ff */
[----:B------:R-:W-:Y:S01]  /*2080*/  UPRMT UR4, URZ, 0x5410, UR24 ;  /* 0x00005410ff047896 */ /* 0x000fe20008000018 */
[----:B------:R3:W4:Y:S01]  /*2090*/  SYNCS.PHASECHK.TRANS64.TRYWAIT P0, [UR5+0x18], R0 ;  /* 0x00001800ff0075a7 */ /* 0x0007220008001105 */
[----:B------:R-:W-:Y:S02]  /*20a0*/  UIADD3 UR8, UPT, UPT, UR8, 0x9300, URZ ;  /* 0x0000930008087890 */ /* 0x000fe4000fffe0ff */
[----:B------:R-:W-:Y:S01]  /*20b0*/  UIADD3.X UR23, UPT, UPT, URZ, UR27, URZ, UP0, !UPT ;  /* 0x0000001bff177290 */ /* 0x000fe200087fe4ff */
[----:B------:R-:W-:Y:S01]  /*20c0*/  UMOV UR32, 0x0 ;  /* 0x0000000000207882 */ /* 0x000fe20000000000 */
[----:B------:R-:W-:Y:S01]  /*20d0*/  UMOV UR33, 0x10000000 ;  /* 0x1000000000217882 */ /* 0x000fe20000000000 */
[----:B------:R-:W-:Y:S01]  /*20e0*/  UMOV UR19, UR35 ;  /* 0x0000002300137c82 */ /* 0x000fe20008000000 */
[----:B------:R-:W-:Y:S01]  /*20f0*/  UMOV UR20, UR36 ;  /* 0x0000002400147c82 */ /* 0x000fe20008000000 */
[----:B------:R-:W-:Y:S01]  /*2100*/  UMOV UR12, UR36 ;  /* 0x00000024000c7c82 */ /* 0x000fe20008000000 */
[----:B------:R-:W-:Y:S01]  /*2110*/  UMOV UR9, UR17 ;  /* 0x0000001100097c82 */ /* 0x000fe20008000000 */
[----:B------:R-:W-:Y:S01]  /*2120*/  UMOV UR10, UR18 ;  /* 0x00000012000a7c82 */ /* 0x000fe20008000000 */
[----:B------:R1:W-:Y:S01]  /*2130*/  UTMALDG.3D.MULTICAST.2CTA [UR16], [UR14], UR4, desc[UR32] ;  /* 0x000020100e0073b4 */ /* 0x0003e20008211804 */
[----:B------:R-:W-:-:S04]  /*2140*/  UIADD3 UR7, UPT, UPT, UR7, 0x1, URZ ;  /* 0x0000000107077890 */ /* 0x000fc8000fffe0ff */
[----:B------:R-:W-:Y:S01]  /*2150*/  UISETP.NE.AND UP0, UPT, UR7, UR25, UPT ;  /* 0x000000190700728c */ /* 0x000fe2000bf05270 */
[----:B------:R3:W-:Y:S01]  /*2160*/  UTMALDG.3D.2CTA [UR8], [UR22], desc[UR32] ;  /* 0x00002008160075b4 */ /* 0x0007e20008211000 */
[----:B-1----:R-:W-:-:S07]  /*2170*/  UMOV UR4, UR6 ;  /* 0x0000000600047c82 */ /* 0x002fce0008000000 */
[----:B---3--:R-:W-:Y:S05]  /*2180*/  BRA.U UP0, `(.L_x_38) ;  /* 0xfffffffd00487547 */ /* 0x008fea000b83ffff */
.L_x_32:
[C---:B------:R-:W-:Y:S01]  /*2190*/  LEA R3, R11.reuse, UR13, 0x3 ;  /* 0x0000000d0b037c11 */ /* 0x040fe2000f8e18ff */
[----:B------:R-:W-:Y:S01]  /*21a0*/  NOP ;  /* 0x0000000000007918 */ /* 0x000fe20000000000 */
[----:B-1----:R-:W-:Y:S02]  /*21b0*/  SHF.L.U32 R0, R10, 0x1f, RZ ;  /* 0x0000001f0a007819 */ /* 0x002fe400000006ff */
[----:B------:R-:W-:Y:S02]  /*21c0*/  LEA R5, R11, UR13, 0x4 ;  /* 0x0000000d0b057c11 */ /* 0x000fe4000f8e20ff */
[----:B--2-4-:R-:W1:Y:S02]  /*21d0*/  SYNCS.PHASECHK.TRANS64.TRYWAIT P0, [R3+URZ+0x80], R0 ;  /* 0x00008000030075a7 */ /* 0x014e6400080011ff */
[----:B-1----:R-:W-:Y:S05]  /*21e0*/  @!P0 BRA `(.L_x_39) ;  /* 0x0000007c001c8947 */ /* 0x002fea0003800000 */
.L_x_145:
[----:B------:R-:W2:Y:S01]  /*21f0*/  LDS.128 R4, [R5+0x110] ;  /* 0x0001100005047984 */ /* 0x000ea20000000c00 */
[----:B------:R-:W-:Y:S01]  /*2200*/  UISETP.GE.AND UP0, UPT, UR45, 0x1, UPT ;  /* 0x000000012d00788c */ /* 0x000fe2000bf06270 */
[----:B------:R-:W-:Y:S01]  /*2210*/  @!PT LDS RZ, [RZ] ;  /* 0x00000000fffff984 */ /* 0x000fe20000000800 */
[----:B------:R-:W-:Y:S01]  /*2220*/  @!PT LDS RZ, [RZ] ;  /* 0x00000000fffff984 */ /* 0x000fe20000000800 */
[----:B------:R-:W-:Y:S01]  /*2230*/  @!PT LDS RZ, [RZ] ;  /* 0x00000000fffff984 */ /* 0x000fe20000000800 */
[----:B------:R-:W-:Y:S01]  /*2240*/  @!PT LDS RZ, [RZ] ;  /* 0x00000000fffff984 */ /* 0x000fe20000000800 */
[----:B------:R3:W-:Y:S06]  /*2250*/  MEMBAR.ALL.CTA ;  /* 0x0000000000007992 */ /* 0x0007ec0000008000 */
[----:B---3--:R-:W3:Y:S01]  /*2260*/  FENCE.VIEW.ASYNC.S ;  /* 0x00000000000073c6 */ /* 0x008ee20000000000 */
[----:B--2---:R-:W-:-:S13]  /*2270*/  LOP3.LUT P0, RZ, R6, 0x1, RZ, 0xc0, !PT ;  /* 0x0000000106ff7812 */ /* 0x004fda000780c0ff */
[----:B---3--:R-:W-:Y:S01]  /*2280*/  VOTEU.ANY UP1, P0 ;  /* 0x0000000000ff7886 */ /* 0x008fe20000020100 */
[----:B------:R-:W-:-:S13]  /*2290*/  PLOP3.LUT P0, PT, PT, PT, UP1, 0x80, 0x8 ;  /* 0x000000000008781c */ /* 0x000fda0003f0f018 */
[----:B-1----:R-:W-:Y:S02]  /*22a0*/  @P0 LOP3.LUT R0, R5, 0xffff, RZ, 0xc0, !PT ;  /* 0x0000ffff05000812 */ /* 0x002fe400078ec0ff */
[----:B------:R-:W-:Y:S02]  /*22b0*/  @P0 MOV R2, R4 ;  /* 0x0000000400020202 */ /* 0x000fe40000000f00 */
[----:B------:R-:W-:Y:S01]  /*22c0*/  @P0 R2UR UR5, R0 ;  /* 0x00000000000502ca */ /* 0x000fe200000e0000 */
[----:B------:R-:W-:Y:S01]  /*22d0*/  VIADD R0, R3, 0x90 ;  /* 0x0000009003007836 */ /* 0x000fe20000000000 */
[----:B------:R-:W-:Y:S02]  /*22e0*/  @P0 SHF.R.U32.HI R4, RZ, 0x10, R5 ;  /* 0x00000010ff040819 */ /* 0x000fe40000011605 */
[----:B------:R-:W-:Y:S02]  /*22f0*/  @P0 R2UR UR7, R2 ;  /* 0x00000000020702ca */ /* 0x000fe400000e0000 */
[----:B------:R-:W-:-:S02]  /*2300*/  PRMT R0, RZ, 0x654, R0 ;  /* 0x00000654ff007816 */ /* 0x000fc40000000000 */
[----:B------:R-:W-:Y:S02]  /*2310*/  @P0 R2UR UR4, R4 ;  /* 0x00000000040402ca */ /* 0x000fe400000e0000 */
[----:B------:R1:W-:Y:S03]  /*2320*/  SYNCS.ARRIVE.TRANS64.RED.A1T0 RZ, [R0+URZ], RZ ;  /* 0x000000ff00ff79a7 */ /* 0x0003e600081004ff */
[----:B------:R-:W-:-:S04]  /*2330*/  @UP1 UMOV UR31, UR5 ;  /* 0x00000005001f1c82 */ /* 0x000fc80008000000 */
[----:B------:R-:W-:-:S04]  /*2340*/  @UP1 UMOV UR37, UR7 ;  /* 0x0000000700251c82 */ /* 0x000fc80008000000 */
[----:B------:R-:W-:Y:S01]  /*2350*/  @UP1 UMOV UR36, UR4 ;  /* 0x0000000400241c82 */ /* 0x000fe20008000000 */
[----:B------:R-:W-:Y:S05]  /*2360*/  BRA.U !UP0, `(.L_x_40) ;  /* 0x0000000108d47547 */ /* 0x000fea000b800000 */
[----:B------:R-:W2:Y:S01]  /*2370*/  LDCU.128 UR16, c[0x0][0xb10] ;  /* 0x00016200ff1077ac */ /* 0x000ea20008000c00 */
[----:B------:R-:W3:Y:S01]  /*2380*/  LDCU UR12, c[0x0][0xb20] ;  /* 0x00016400ff0c77ac */ /* 0x000ee20008000800 */
[----:B------:R-:W4:Y:S01]  /*2390*/  LDCU UR20, c[0x0][0xb0c] ;  /* 0x00016180ff1477ac */ /* 0x000f220008000800 */
[----:B------:R-:W1:Y:S01]  /*23a0*/  LDCU.64 UR8, c[0x0][0xb28] ;  /* 0x00016500ff0877ac */ /* 0x000e620008000a00 */
[----:B------:R-:W-:Y:S02]  /*23b0*/  UISETP.NE.AND UP3, UPT, UR45, 0x1, UPT ;  /* 0x000000012d00788c */ /* 0x000fe4000bf65270 */
[----:B--2---:R-:W-:Y:S02]  /*23c0*/  UIMAD.WIDE.U32 UR10, UR38, UR19, URZ ;  /* 0x00000013260a72a5 */ /* 0x004fe4000f8e00ff */
[----:B------:R-:W-:Y:S02]  /*23d0*/  UIMAD.WIDE.U32 UR4, UR39, UR16, URZ ;  /* 0x00000010270472a5 */ /* 0x000fe4000f8e00ff */
[----:B------:R-:W-:-:S02]  /*23e0*/  UISETP.NE.AND UP0, UPT, UR18, 0x1, UPT ;  /* 0x000000011200788c */ /* 0x000fc4000bf05270 */
[----:B------:R-:W-:Y:S01]  /*23f0*/  UIMAD.WIDE.U32 UR22, UR31, UR19, URZ ;  /* 0x000000131f1672a5 */ /* 0x000fe2000f8e00ff */
[----:B------:R-:W-:Y:S02]  /*2400*/  UMOV UR10, UR11 ;  /* 0x0000000b000a7c82 */ /* 0x000fe40008000000 */
[----:B------:R-:W-:Y:S01]  /*2410*/  UMOV UR4, UR5 ;  /* 0x0000000500047c82 */ /* 0x000fe20008000000 */
[----:B---3--:R-:W-:Y:S02]  /*2420*/  USHF.R.U32.HI UR10, URZ, UR12, UR10 ;  /* 0x0000000cff0a7299 */ /* 0x008fe4000801160a */
[----:B----4-:R-:W-:Y:S02]  /*2430*/  UISETP.NE.AND UP2, UPT, UR20, 0x1, UPT ;  /* 0x000000011400788c */ /* 0x010fe4000bf45270 */
[----:B------:R-:W-:Y:S02]  /*2440*/  USHF.R.U32.HI UR4, URZ, UR17, UR4 ;  /* 0x00000011ff047299 */ /* 0x000fe40008011604 */
[----:B------:R-:W-:-:S02]  /*2450*/  USEL UR5, UR38, UR10, !UP0 ;  /* 0x0000000a26057287 */ /* 0x000fc4000c000000 */
[----:B------:R-:W-:Y:S02]  /*2460*/  USEL UR7, UR39, UR4, !UP2 ;  /* 0x0000000427077287 */ /* 0x000fe4000d000000 */
[----:B-1----:R-:W-:Y:S01]  /*2470*/  UIMAD.WIDE.U32 UR10, UR5, UR8, URZ ;  /* 0x00000008050a72a5 */ /* 0x002fe2000f8e00ff */
[----:B------:R-:W-:Y:S01]  /*2480*/  UMOV UR4, UR23 ;  /* 0x0000001700047c82 */ /* 0x000fe20008000000 */
[----:B------:R-:W-:Y:S02]  /*2490*/  UIMAD.WIDE.U32 UR14, UR37, UR16, URZ ;  /* 0x00000010250e72a5 */ /* 0x000fe4000f8e00ff */
[----:B------:R-:W-:-:S03]  /*24a0*/  UIMAD.WIDE.U32 UR22, UR7, UR8, URZ ;  /* 0x00000008071672a5 */ /* 0x000fc6000f8e00ff */
[----:B------:R-:W-:Y:S01]  /*24b0*/  UMOV UR10, UR11 ;  /* 0x0000000b000a7c82 */ /* 0x000fe20008000000 */
[----:B------:R-:W-:Y:S02]  /*24c0*/  USHF.R.U32.HI UR4, URZ, UR12, UR4 ;  /* 0x0000000cff047299 */ /* 0x000fe40008011604 */
[----:B------:R-:W-:Y:S01]  /*24d0*/  @UP3 USHF.R.U32.HI UR5, URZ, UR9, UR10 ;  /* 0x00000009ff053299 */ /* 0x000fe2000801160a */
[----:B------:R-:W-:Y:S01]  /*24e0*/  UMOV UR14, UR15 ;  /* 0x0000000f000e7c82 */ /* 0x000fe20008000000 */
[----:B------:R-:W-:Y:S01]  /*24f0*/  UMOV UR22, UR23 ;  /* 0x0000001700167c82 */ /* 0x000fe20008000000 */
[----:B------:R-:W-:Y:S02]  /*2500*/  USHF.R.U32.HI UR17, URZ, UR17, UR14 ;  /* 0x00000011ff117299 */ /* 0x000fe4000801160e */
[----:B------:R-:W-:Y:S02]  /*2510*/  USEL UR4, UR31, UR4, !UP0 ;  /* 0x000000041f047287 */ /* 0x000fe4000c000000 */
[----:B------:R-:W-:-:S02]  /*2520*/  @UP3 USHF.R.U32.HI UR7, URZ, UR9, UR22 ;  /* 0x00000009ff073299 */ /* 0x000fc40008011616 */
[----:B------:R-:W-:Y:S02]  /*2530*/  UIMAD UR10, UR45, UR5, URZ ;  /* 0x000000052d0a72a4 */ /* 0x000fe4000f8e02ff */
[----:B------:R-:W-:Y:S02]  /*2540*/  USEL UR5, UR37, UR17, !UP2 ;  /* 0x0000001125057287 */ /* 0x000fe4000d000000 */
[----:B------:R-:W-:Y:S02]  /*2550*/  UIMAD UR12, UR45, UR7, URZ ;  /* 0x000000072d0c72a4 */ /* 0x000fe4000f8e02ff */
[----:B------:R-:W-:Y:S02]  /*2560*/  UISETP.GE.AND UP0, UPT, UR4, UR10, UPT ;  /* 0x0000000a0400728c */ /* 0x000fe4000bf06270 */
[----:B------:R-:W-:Y:S02]  /*2570*/  UIMAD.WIDE.U32 UR10, UR4, UR8, URZ ;  /* 0x00000008040a72a5 */ /* 0x000fe4000f8e00ff */
[----:B------:R-:W-:-:S02]  /*2580*/  UISETP.GE.OR UP0, UPT, UR5, UR12, UP0 ;  /* 0x0000000c0500728c */ /* 0x000fc40008706670 */
[----:B------:R-:W-:Y:S02]  /*2590*/  UIMAD.WIDE.U32 UR14, UR5, UR8, URZ ;  /* 0x00000008050e72a5 */ /* 0x000fe4000f8e00ff */
[----:B------:R-:W-:Y:S01]  /*25a0*/  UIADD3 UR12, UPT, UPT, -UR5, URZ, URZ ;  /* 0x000000ff050c7290 */ /* 0x000fe2000fffe1ff */
[----:B------:R-:W-:Y:S01]  /*25b0*/  UMOV UR10, UR11 ;  /* 0x0000000b000a7c82 */ /* 0x000fe20008000000 */
[----:B------:R-:W-:Y:S02]  /*25c0*/  UIADD3 UR11, UPT, UPT, -UR4, URZ, URZ ;  /* 0x000000ff040b7290 */ /* 0x000fe4000fffe1ff */
[----:B------:R-:W-:-:S03]  /*25d0*/  USHF.R.U32.HI UR10, URZ, UR9, UR10 ;  /* 0x00000009ff0a7299 */ /* 0x000fc6000801160a */
[----:B------:R-:W-:Y:S01]  /*25e0*/  @!UP0 UMOV UR8, UR15 ;  /* 0x0000000f00088c82 */ /* 0x000fe20008000000 */
[----:B------:R-:W-:Y:S02]  /*25f0*/  UIMAD UR11, UR18, UR11, UR31 ;  /* 0x0000000b120b72a4 */ /* 0x000fe4000f8e021f */
[----:B------:R-:W-:Y:S02]  /*2600*/  USEL UR10, UR4, UR10, !UP3 ;  /* 0x0000000a040a7287 */ /* 0x000fe4000d800000 */
[----:B------:R-:W-:Y:S02]  /*2610*/  @!UP0 USHF.R.U32.HI UR8, URZ, UR9, UR8 ;  /* 0x00000009ff088299 */ /* 0x000fe40008011608 */
[----:B------:R-:W-:Y:S02]  /*2620*/  UIADD3 UR9, UPT, UPT, -UR10, URZ, URZ ;  /* 0x000000ff0a097290 */ /* 0x000fe4000fffe1ff */
[----:B------:R-:W-:Y:S02]  /*2630*/  @!UP0 USEL UR8, UR5, UR8, !UP3 ;  /* 0x0000000805088287 */ /* 0x000fe4000d800000 */
[----:B------:R-:W-:-:S02]  /*2640*/  UIMAD UR9, UR45, UR9, UR4 ;  /* 0x000000092d0972a4 */ /* 0x000fc4000f8e0204 */
[----:B------:R-:W-:Y:S02]  /*2650*/  @!UP0 UIADD3 UR10, UPT, UPT, UR10, -UR8, URZ ;  /* 0x800000080a0a8290 */ /* 0x000fe4000fffe0ff */
[----:B------:R-:W-:Y:S02]  /*2660*/  @!UP0 UIMAD UR8, UR9, UR7, UR8 ;  /* 0x00000007090882a4 */ /* 0x000fe4000f8e0208 */
[----:B------:R-:W-:Y:S02]  /*2670*/  @!UP0 UIMAD UR4, UR45, UR10, UR5 ;  /* 0x0000000a2d0482a4 */ /* 0x000fe4000f8e0205 */
[----:B------:R-:W-:Y:S02]  /*2680*/  UIMAD UR7, UR20, UR12, UR37 ;  /* 0x0000000c140772a4 */ /* 0x000fe4000f8e0225 */
[----:B------:R-:W-:Y:S01]  /*2690*/  UIMAD UR31, UR4, UR18, UR11 ;  /* 0x00000012041f72a4 */ /* 0x000fe2000f8e020b */
[----:B------:R-:W-:Y:S02]  /*26a0*/  @!UP0 UMOV UR5, UR8 ;  /* 0x0000000800058c82 */ /* 0x000fe40008000000 */
[----:B------:R-:W-:-:S12]  /*26b0*/  UIMAD UR37, UR5, UR20, UR7 ;  /* 0x00000014052572a4 */ /* 0x000fd8000f8e0207 */
.L_x_40:
[----:B------:R-:W2:Y:S02]  /*26c0*/  LDCU UR4, c[0x0][0xb30] ;  /* 0x00016600ff0477ac */ /* 0x000ea40008000800 */
[----:B--2---:R-:W-:-:S09]  /*26d0*/  UISETP.NE.AND UP0, UPT, UR4, 0x1, UPT ;  /* 0x000000010400788c */ /* 0x004fd2000bf05270 */
[----:B------:R-:W-:Y:S05]  /*26e0*/  BRA.U UP0, `(.L_x_41) ;  /* 0x0000000100447547 */ /* 0x000fea000b800000 */
[----:B------:R-:W2:Y:S01]  /*26f0*/  LDCU.128 UR16, c[0x0][0xb10] ;  /* 0x00016200ff1077ac */ /* 0x000ea20008000c00 */
[----:B------:R-:W3:Y:S01]  /*2700*/  LDCU UR10, c[0x0][0xb0c] ;  /* 0x00016180ff0a77ac */ /* 0x000ee20008000800 */
[----:B------:R-:W4:Y:S01]  /*2710*/  LDCU UR7, c[0x0][0xb20] ;  /* 0x00016400ff0777ac */ /* 0x000f220008000800 */
[----:B--2---:R-:W-:Y:S02]  /*2720*/  UIMAD.WIDE.U32 UR8, UR37, UR16, URZ ;  /* 0x00000010250872a5 */ /* 0x004fe4000f8e00ff */
[----:B------:R-:W-:Y:S02]  /*2730*/  UIMAD.WIDE.U32 UR4, UR31, UR19, URZ ;  /* 0x000000131f0472a5 */ /* 0x000fe4000f8e00ff */
[----:B---3--:R-:W-:Y:S02]  /*2740*/  UISETP.NE.AND UP2, UPT, UR10, 0x1, UPT ;  /* 0x000000010a00788c */ /* 0x008fe4000bf45270 */
[----:B------:R-:W-:Y:S01]  /*2750*/  UISETP.NE.AND UP0, UPT, UR18, 0x1, UPT ;  /* 0x000000011200788c */ /* 0x000fe2000bf05270 */
[----:B------:R-:W-:-:S02]  /*2760*/  UMOV UR8, UR9 ;  /* 0x0000000900087c82 */ /* 0x000fc40008000000 */
[----:B------:R-:W-:Y:S01]  /*2770*/  UMOV UR4, UR5 ;  /* 0x0000000500047c82 */ /* 0x000fe20008000000 */
[----:B------:R-:W-:Y:S02]  /*2780*/  USHF.R.U32.HI UR17, URZ, UR17, UR8 ;  /* 0x00000011ff117299 */ /* 0x000fe40008011608 */
[----:B----4-:R-:W-:Y:S02]  /*2790*/  USHF.R.U32.HI UR4, URZ, UR7, UR4 ;  /* 0x00000007ff047299 */ /* 0x010fe40008011604 */
[----:B------:R-:W-:Y:S02]  /*27a0*/  USEL UR5, UR37, UR17, !UP2 ;  /* 0x0000001125057287 */ /* 0x000fe4000d000000 */
[----:B------:R-:W-:-:S04]  /*27b0*/  USEL UR4, UR31, UR4, !UP0 ;  /* 0x000000041f047287 */ /* 0x000fc8000c000000 */
[----:B------:R-:W-:Y:S02]  /*27c0*/  UIADD3 UR7, UPT, UPT, UR5, -UR4, URZ ;  /* 0x8000000405077290 */ /* 0x000fe4000fffe0ff */
[----:B------:R-:W-:Y:S02]  /*27d0*/  UIADD3 UR4, UPT, UPT, -UR5, UR4, URZ ;  /* 0x0000000405047290 */ /* 0x000fe4000fffe1ff */
[----:B------:R-:W-:Y:S02]  /*27e0*/  UIMAD UR31, UR7, UR18, UR31 ;  /* 0x00000012071f72a4 */ /* 0x000fe4000f8e021f */
[----:B------:R-:W-:-:S12]  /*27f0*/  UIMAD UR37, UR4, UR10, UR37 ;  /* 0x0000000a042572a4 */ /* 0x000fd8000f8e0225 */
.L_x_41:
[----:B------:R-:W-:Y:S01]  /*2800*/  VIADD R11, R11, 0x1 ;  /* 0x000000010b0b7836 */ /* 0x000fe20000000000 */
[----:B------:R-:W-:Y:S01]  /*2810*/  R2UR UR4, R88 ;  /* 0x00000000580472ca */ /* 0x000fe200000e0000 */
[----:B------:R-:W-:Y:S01]  /*2820*/  UIADD3 UR32, UPT, UPT, UR31, UR59, URZ ;  /* 0x0000003b1f207290 */ /* 0x000fe2000fffe0ff */
[----:B------:R-:W-:Y:S02]  /*2830*/  PLOP3.LUT P1, PT, PT, PT, PT, 0x80, 0x8 ;  /* 0x000000000008781c */ /* 0x000fe40003f2f070 */
[----:B------:R-:W-:-:S04]  /*2840*/  ISETP.NE.AND P0, PT, R11, 0x2, PT ;  /* 0x000000020b00780c */ /* 0x000fc80003f05270 */
[----:B------:R-:W-:Y:S02]  /*2850*/  SEL R3, RZ, 0x1, P0 ;  /* 0x00000001ff037807 */ /* 0x000fe40000000000 */
[----:B------:R-:W-:Y:S02]  /*2860*/  SEL R11, R11, RZ, P0 ;  /* 0x000000ff0b0b7207 */ /* 0x000fe40000000000 */
[----:B------:R-:W-:Y:S01]  /*2870*/  LOP3.LUT R10, R10, R3, RZ, 0x3c, !PT ;  /* 0x000000030a0a7212 */ /* 0x000fe200078e3cff */
[----:B------:R-:W-:Y:S01]  /*2880*/  UIADD3 UR20, UPT, UPT, UR37, UR4, URZ ;  /* 0x0000000425147290 */ /* 0x000fe2000fffe0ff */
[----:B------:R-:W-:Y:S11]  /*2890*/  BRA.U UP1, `(.L_x_42) ;  /* 0xfffffff101447547 */ /* 0x000ff6000b83ffff */
[----:B------:R-:W-:Y:S01]  /*28a0*/  UIADD3 UR13, UPT, UPT, UR13, 0x18, URZ ;  /* 0x000000180d0d7890 */ /* 0x000fe2000fffe0ff */
[----:B------:R-:W-:-:S03]  /*28b0*/  SHF.L.U32 R3, R12, 0x1f, RZ ;  /* 0x0000001f0c037819 */ /* 0x000fc600000006ff */
[----:B------:R-:W-:-:S09]  /*28c0*/  ULEA UR4, UR6, UR13, 0x3 ;  /* 0x0000000d06047291 */ /* 0x000fd2000f8e18ff */
[----:B------:R-:W2:Y:S02]  /*28d0*/  SYNCS.PHASECHK.TRANS64.TRYWAIT P0, [UR4], R3 ;  /* 0x00000003ff0075a7 */ /* 0x000ea40008001104 */
[----:B--2---:R-:W-:Y:S05]  /*28e0*/  @!P0 BRA `(.L_x_43) ;  /* 0x0000007400708947 */ /* 0x004fea0003800000 */
.L_x_147:
[----:B------:R-:W-:-:S04]  /*28f0*/  UIADD3 UR4, UPT, UPT, UR6, 0x1, URZ ;  /* 0x0000000106047890 */ /* 0x000fc8000fffe0ff */
[----:B------:R-:W-:-:S04]  /*2900*/  UISETP.NE.AND UP0, UPT, UR4, 0x3, UPT ;  /* 0x000000030400788c */ /* 0x000fc8000bf05270 */
[----:B------:R-:W-:Y:S02]  /*2910*/  USEL UR6, URZ, 0x1, UP0 ;  /* 0x00000001ff067887 */ /* 0x000fe40008000000 */
[----:B------:R-:W-:-:S04]  /*2920*/  USEL UR4, UR4, URZ, UP0 ;  /* 0x000000ff04047287 */ /* 0x000fc80008000000 */
[----:B------:R-:W-:Y:S01]  /*2930*/  ULEA UR5, UR4, UR13, 0x3 ;  /* 0x0000000d04057291 */ /* 0x000fe2000f8e18ff */
[----:B------:R-:W-:-:S04]  /*2940*/  LOP3.LUT R12, R12, UR6, RZ, 0x3c, !PT ;  /* 0x000000060c0c7c12 */ /* 0x000fc8000f8e3cff */
[----:B-1----:R-:W-:-:S04]  /*2950*/  SHF.L.U32 R3, R12, 0x1f, RZ ;  /* 0x0000001f0c037819 */ /* 0x002fc800000006ff */
[----:B------:R-:W1:Y:S02]  /*2960*/  SYNCS.PHASECHK.TRANS64.TRYWAIT P0, [UR5], R3 ;  /* 0x00000003ff0075a7 */ /* 0x000e640008001105 */
[----:B-1----:R-:W-:Y:S05]  /*2970*/  @!P0 BRA `(.L_x_44) ;  /* 0x0000007400648947 */ /* 0x002fea0003800000 */
.L_x_149:
[----:B------:R-:W-:-:S04]  /*2980*/  UIADD3 UR4, UPT, UPT, UR4, 0x1, URZ ;  /* 0x0000000104047890 */ /* 0x000fc8000fffe0ff */
[----:B------:R-:W-:-:S04]  /*2990*/  UISETP.NE.AND UP0, UPT, UR4, 0x3, UPT ;  /* 0x000000030400788c */ /* 0x000fc8000bf05270 */
[----:B------:R-:W-:Y:S02]  /*29a0*/  USEL UR5, URZ, 0x1, UP0 ;  /* 0x00000001ff057887 */ /* 0x000fe40008000000 */
[----:B------:R-:W-:-:S04]  /*29b0*/  USEL UR4, UR4, URZ, UP0 ;  /* 0x000000ff04047287 */ /* 0x000fc80008000000 */
[----:B------:R-:W-:Y:S01]  /*29c0*/  ULEA UR4, UR4, UR13, 0x3 ;  /* 0x0000000d04047291 */ /* 0x000fe2000f8e18ff */
[----:B-1----:R-:W-:-:S04]  /*29d0*/  LOP3.LUT R3, R12, UR5, RZ, 0x3c, !PT ;  /* 0x000000050c037c12 */ /* 0x002fc8000f8e3cff */
[----:B------:R-:W-:Y:S01]  /*29e0*/  SHF.L.U32 R3, R3, 0x1f, RZ ;  /* 0x0000001f03037819 */ /* 0x000fe200000006ff */
[----:B------:R-:W-:-:S07]  /*29f0*/  IMAD.U32 R0, RZ, RZ, UR4 ;  /* 0x00000004ff007e24 */ /* 0x000fce000f8e00ff */
.L_x_45:
[----:B-1----:R1:W2:Y:S02]  /*2a00*/  SYNCS.PHASECHK.TRANS64.TRYWAIT P0, [R0+URZ], R3 ;  /* 0x00000003000075a7 */ /* 0x0022a400080011ff */
[----:B--2---:R-:W-:Y:S05]  /*2a10*/  @!P0 NANOSLEEP.SYNCS 0x989680 ;  /* 0x009896800000895d */ /* 0x004fea0003900000 */
[----:B------:R-:W2:Y:S02]  /*2a20*/  @!P0 SYNCS.PHASECHK.TRANS64 P0, [R0+URZ], R3 ;  /* 0x00000003000085a7 */ /* 0x000ea400080010ff */
[----:B--2---:R-:W-:Y:S05]  /*2a30*/  @P0 EXIT ;  /* 0x000000000000094d */ /* 0x004fea0003800000 */
[----:B------:R-:W-:Y:S05]  /*2a40*/  BRA `(.L_x_45) ;  /* 0xfffffffc00ec7947 */ /* 0x000fea000383ffff */
.L_x_22:
[----:B------:R-:W-:-:S04]  /*2a50*/  UISETP.NE.AND UP0, UPT, UR58, URZ, UPT ;  /* 0x000000ff3a00728c */ /* 0x000fc8000bf05270 */
[----:B------:R-:W-:-:S09]  /*2a60*/  UISETP.NE.OR UP0, UPT, UR13, 0x1, UP0 ;  /* 0x000000010d00788c */ /* 0x000fd20008705670 */
[----:B------:R-:W-:Y:S05]  /*2a70*/  BRA.U UP0, `(.L_x_46) ;  /* 0x0000000500487547 */ /* 0x000fea000b800000 */
[----:B------:R-:W-:Y:S01]  /*2a80*/  ISETP.GE.U32.AND P2, PT, R0, 0x4, PT ;  /* 0x000000040000780c */ /* 0x000fe20003f46070 */
[----:B------:R-:W-:Y:S01]  /*2a90*/  IMAD.MOV.U32 R12, RZ, RZ, 0x1 ;  /* 0x00000001ff0c7424 */ /* 0x000fe200078e00ff */
[----:B------:R-:W-:Y:S02]  /*2aa0*/  CS2R R10, SRZ ;  /* 0x00000000000a7805 */ /* 0x000fe4000001ff00 */
[----:B------:R-:W-:Y:S01]  /*2ab0*/  CS2R R8, SRZ ;  /* 0x0000000000087805 */ /* 0x000fe2000001ff00 */
[----:B------:R-:W-:Y:S01]  /*2ac0*/  UMOV UR4, 0x400 ;  /* 0x0000040000047882 */ /* 0x000fe20000000000 */
[----:B------:R-:W-:Y:S01]  /*2ad0*/  UMOV UR5, URZ ;  /* 0x000000ff00057c82 */ /* 0x000fe20008000000 */
[----:B------:R-:W-:-:S12]  /*2ae0*/  ULEA UR6, UR58, UR4, 0x18 ;  /* 0x000000043a067291 */ /* 0x000fd8000f8ec0ff */
.L_x_50:
[----:B------:R-:W-:Y:S02]  /*2af0*/  LEA R2, R8, UR6, 0x3 ;  /* 0x0000000608027c11 */ /* 0x000fe4000f8e18ff */
[----:B------:R-:W-:-:S03]  /*2b00*/  SHF.L.U32 R5, R9, 0x1f, RZ ;  /* 0x0000001f09057819 */ /* 0x000fc600000006ff */
[----:B------:R-:W-:Y:S01]  /*2b10*/  VIADD R4, R2, 0xf0 ;  /* 0x000000f002047836 */ /* 0x000fe20000000000 */
[----:B------:R-:W1:Y:S02]  /*2b20*/  SYNCS.PHASECHK.TRANS64.TRYWAIT P0, [R2+URZ+0xe0], R5 ;  /* 0x0000e005020075a7 */ /* 0x000e6400080011ff */
[----:B-1----:R-:W-:Y:S05]  /*2b30*/  @!P0 BRA `(.L_x_47) ;  /* 0x00000074000c8947 */ /* 0x002fea0003800000 */
.L_x_150:
[----:B------:R-:W-:Y:S01]  /*2b40*/  ULEA UR4, UR5, UR6, 0x3 ;  /* 0x0000000605047291 */ /* 0x000fe2000f8e18ff */
[----:B------:R-:W-:Y:S02]  /*2b50*/  PRMT R4, RZ, 0x654, R4 ;  /* 0x00000654ff047816 */ /* 0x000fe40000000004 */
[----:B-1----:R-:W-:Y:S01]  /*2b60*/  SHF.L.U32 R5, R12, 0x1f, RZ ;  /* 0x0000001f0c057819 */ /* 0x002fe200000006ff */
[----:B------:R-:W-:Y:S01]  /*2b70*/  UIADD3 UR7, UPT, UPT, UR4, 0x80, URZ ;  /* 0x0000008004077890 */ /* 0x000fe2000fffe0ff */
[----:B------:R1:W-:Y:S05]  /*2b80*/  SYNCS.ARRIVE.TRANS64.RED.A1T0 RZ, [R4+URZ], RZ ;  /* 0x000000ff04ff79a7 */ /* 0x0003ea00081004ff */
[----:B------:R-:W-:Y:S01]  /*2b90*/  IMAD.U32 R7, RZ, RZ, UR7 ;  /* 0x00000007ff077e24 */ /* 0x000fe2000f8e00ff */
[----:B------:R-:W2:Y:S04]  /*2ba0*/  SYNCS.PHASECHK.TRANS64.TRYWAIT P0, [UR4+0x90], R5 ;  /* 0x00009005ff0075a7 */ /* 0x000ea80008001104 */
[----:B------:R-:W-:Y:S01]  /*2bb0*/  PRMT R6, R0, 0x654, R7 ;  /* 0x0000065400067816 */ /* 0x000fe20000000007 */
[----:B-1----:R-:W-:Y:S01]  /*2bc0*/  @!P2 IMAD.MOV.U32 R4, RZ, RZ, 0x10 ;  /* 0x00000010ff04a424 */ /* 0x002fe200078e00ff */
[----:B--2---:R-:W-:Y:S06]  /*2bd0*/  @!P0 BRA `(.L_x_48) ;  /* 0x0000007000f88947 */ /* 0x004fec0003800000 */
.L_x_152:
[----:B------:R-:W-:Y:S01]  /*2be0*/  ULEA UR8, UR5, UR6, 0x4 ;  /* 0x0000000605087291 */ /* 0x000fe2000f8e20ff */
[----:B------:R-:W-:Y:S01]  /*2bf0*/  SEL R3, R6, R3, !P2 ;  /* 0x0000000306037207 */ /* 0x000fe20005000000 */
[----:B------:R-:W-:Y:S01]  /*2c00*/  UIADD3 UR9, UPT, UPT, UR4, 0x80, URZ ;  /* 0x0000008004097890 */ /* 0x000fe2000fffe0ff */
[----:B-1----:R-:W-:Y:S01]  /*2c10*/  LEA R2, R11, UR6, 0x3 ;  /* 0x000000060b027c11 */ /* 0x002fe2000f8e18ff */
[----:B------:R-:W-:Y:S01]  /*2c20*/  UIADD3 UR8, UPT, UPT, UR8, 0x110, URZ ;  /* 0x0000011008087890 */ /* 0x000fe2000fffe0ff */
[----:B------:R-:W-:Y:S01]  /*2c30*/  SHF.L.U32 R5, R10, 0x1f, RZ ;  /* 0x0000001f0a057819 */ /* 0x000fe200000006ff */
[----:B------:R1:W-:Y:S01]  /*2c40*/  @!P2 SYNCS.ARRIVE.TRANS64.RED RZ, [R3+URZ], R4 ;  /* 0x0000000403ffa9a7 */ /* 0x0003e200080004ff */
[----:B------:R-:W-:Y:S01]  /*2c50*/  UIADD3 UR4, UPT, UPT, UR5, 0x1, URZ ;  /* 0x0000000105047890 */ /* 0x000fe2000fffe0ff */
[----:B------:R-:W-:-:S03]  /*2c60*/  VIADD R8, R8, 0x1 ;  /* 0x0000000108087836 */ /* 0x000fc60000000000 */
[----:B------:R-:W-:Y:S02]  /*2c70*/  UISETP.NE.AND UP0, UPT, UR4, 0x2, UPT ;  /* 0x000000020400788c */ /* 0x000fe4000bf05270 */
[----:B------:R-:W-:Y:S06]  /*2c80*/  UGETNEXTWORKID.BROADCAST [UR8], [UR9] ;  /* 0x00000000080073ca */ /* 0x000fec0008000100 */
[----:B------:R-:W-:Y:S01]  /*2c90*/  USEL UR7, URZ, 0x1, UP0 ;  /* 0x00000001ff077887 */ /* 0x000fe20008000000 */
[----:B------:R-:W-:Y:S01]  /*2ca0*/  ISETP.NE.AND P0, PT, R8, 0x2, PT ;  /* 0x000000020800780c */ /* 0x000fe20003f05270 */
[----:B------:R-:W-:Y:S01]  /*2cb0*/  USEL UR5, UR4, URZ, UP0 ;  /* 0x000000ff04057287 */ /* 0x000fe20008000000 */
[----:B------:R-:W2:Y:S03]  /*2cc0*/  SYNCS.PHASECHK.TRANS64.TRYWAIT P1, [R2+URZ+0x80], R5 ;  /* 0x00008005020075a7 */ /* 0x000ea600080211ff */
[----:B------:R-:W-:Y:S01]  /*2cd0*/  LOP3.LUT R12, R12, UR7, RZ, 0x3c, !PT ;  /* 0x000000070c0c7c12 */ /* 0x000fe2000f8e3cff */
[----:B-12---:R-:W-:Y:S07]  /*2ce0*/  @!P1 BRA `(.L_x_49) ;  /* 0x0000007000cc9947 */ /* 0x006fee0003800000 */
.L_x_153:
[C---:B------:R-:W-:Y:S01]  /*2cf0*/  LEA R4, R11.reuse, UR6, 0x4 ;  /* 0x000000060b047c11 */ /* 0x040fe2000f8e20ff */
[----:B-1----:R-:W-:Y:S01]  /*2d00*/  VIADD R2, R2, 0x90 ;  /* 0x0000009002027836 */ /* 0x002fe20000000000 */
[----:B------:R-:W-:Y:S01]  /*2d10*/  SEL R8, R8, RZ, P0 ;  /* 0x000000ff08087207 */ /* 0x000fe20000000000 */
[----:B------:R-:W-:-:S03]  /*2d20*/  VIADD R11, R11, 0x1 ;  /* 0x000000010b0b7836 */ /* 0x000fc60000000000 */
[----:B------:R-:W1:Y:S01]  /*2d30*/  LDS.128 R4, [R4+0x110] ;  /* 0x0001100004047984 */ /* 0x000e620000000c00 */
[----:B------:R-:W-:Y:S02]  /*2d40*/  PRMT R2, RZ, 0x654, R2 ;  /* 0x00000654ff027816 */ /* 0x000fe40000000002 */
[C---:B------:R-:W-:Y:S01]  /*2d50*/  ISETP.NE.AND P1, PT, R11.reuse, 0x2, PT ;  /* 0x000000020b00780c */ /* 0x040fe20003f25270 */
[----:B------:R-:W-:Y:S01]  /*2d60*/  @!PT LDS RZ, [RZ] ;  /* 0x00000000fffff984 */ /* 0x000fe20000000800 */
[----:B------:R-:W-:Y:S01]  /*2d70*/  @!PT LDS RZ, [RZ] ;  /* 0x00000000fffff984 */ /* 0x000fe20000000800 */
[----:B------:R-:W-:Y:S01]  /*2d80*/  @!PT LDS RZ, [RZ] ;  /* 0x00000000fffff984 */ /* 0x000fe20000000800 */
[----:B------:R-:W-:Y:S01]  /*2d90*/  @!PT LDS RZ, [RZ] ;  /* 0x00000000fffff984 */ /* 0x000fe20000000800 */
[----:B------:R2:W-:Y:S06]  /*2da0*/  MEMBAR.ALL.CTA ;  /* 0x0000000000007992 */ /* 0x0005ec0000008000 */
[----:B--2---:R-:W2:Y:S01]  /*2db0*/  FENCE.VIEW.ASYNC.S ;  /* 0x00000000000073c6 */ /* 0x004ea20000000000 */
[----:B------:R-:W-:Y:S01]  /*2dc0*/  SEL R11, R11, RZ, P1 ;  /* 0x000000ff0b0b7207 */ /* 0x000fe20000800000 */
[----:B--2---:R2:W-:Y:S01]  /*2dd0*/  SYNCS.ARRIVE.TRANS64.RED.A1T0 RZ, [R2+URZ], RZ ;  /* 0x000000ff02ff79a7 */ /* 0x0045e200081004ff */
[----:B-1----:R-:W-:-:S02]  /*2de0*/  LOP3.LUT P3, RZ, R6, 0x1, RZ, 0xc0, !PT ;  /* 0x0000000106ff7812 */ /* 0x002fc4000786c0ff */
[----:B------:R-:W-:-:S04]  /*2df0*/  SEL R5, RZ, 0x1, P1 ;  /* 0x00000001ff057807 */ /* 0x000fc80000800000 */
[----:B------:R-:W-:Y:S02]  /*2e00*/  LOP3.LUT R10, R10, R5, RZ, 0x3c, !PT ;  /* 0x000000050a0a7212 */ /* 0x000fe400078e3cff */
[----:B--2---:R-:W-:-:S04]  /*2e10*/  SEL R2, RZ, 0x1, P0 ;  /* 0x00000001ff027807 */ /* 0x004fc80000000000 */
[----:B------:R-:W-:Y:S01]  /*2e20*/  LOP3.LUT R9, R9, R2, RZ, 0x3c, !PT ;  /* 0x0000000209097212 */ /* 0x000fe200078e3cff */
[----:B------:R-:W-:Y:S06]  /*2e30*/  @P3 BRA `(.L_x_50) ;  /* 0xfffffffc002c3947 */ /* 0x000fec000383ffff */
[----:B------:R-:W-:Y:S01]  /*2e40*/  ULEA UR4, UR5, UR6, 0x3 ;  /* 0x0000000605047291 */ /* 0x000fe2000f8e18ff */
[----:B------:R-:W-:-:S08]  /*2e50*/  SHF.L.U32 R3, R12, 0x1f, RZ ;  /* 0x0000001f0c037819 */ /* 0x000fd000000006ff */
[----:B------:R-:W1:Y:S02]  /*2e60*/  SYNCS.PHASECHK.TRANS64 P0, [UR4+0x90], R3 ;  /* 0x00009003ff0075a7 */ /* 0x000e640008001004 */
[----:B-1----:R-:W-:Y:S05]  /*2e70*/  @P0 BRA `(.L_x_51) ;  /* 0x0000000000080947 */ /* 0x002fea0003800000 */
[----:B------:R-:W1:Y:S02]  /*2e80*/  SYNCS.PHASECHK.TRANS64.TRYWAIT P0, [UR4+0x90], R3 ;  /* 0x00009003ff0075a7 */ /* 0x000e640008001104 */
[----:B-1----:R-:W-:Y:S05]  /*2e90*/  @!P0 BRA `(.L_x_52) ;  /* 0x0000007000748947 */ /* 0x002fea0003800000 */
.L_x_51:
[----:B------:R-:W-:-:S04]  /*2ea0*/  UIADD3 UR7, UPT, UPT, UR5, 0x1, URZ ;  /* 0x0000000105077890 */ /* 0x000fc8000fffe0ff */
[----:B------:R-:W-:-:S04]  /*2eb0*/  UISETP.NE.AND UP0, UPT, UR7, 0x2, UPT ;  /* 0x000000020700788c */ /* 0x000fc8000bf05270 */
[----:B------:R-:W-:Y:S02]  /*2ec0*/  USEL UR8, URZ, 0x1, UP0 ;  /* 0x00000001ff087887 */ /* 0x000fe40008000000 */
[----:B------:R-:W-:-:S04]  /*2ed0*/  USEL UR7, UR7, URZ, UP0 ;  /* 0x000000ff07077287 */ /* 0x000fc80008000000 */
[----:B------:R-:W-:Y:S01]  /*2ee0*/  ULEA UR7, UR7, UR6, 0x3 ;  /* 0x0000000607077291 */ /* 0x000fe2000f8e18ff */
[----:B-1----:R-:W-:-:S04]  /*2ef0*/  LOP3.LUT R3, R12, UR8, RZ, 0x3c, !PT ;  /* 0x000000080c037c12 */ /* 0x002fc8000f8e3cff */
[----:B------:R-:W-:-:S04]  /*2f00*/  SHF.L.U32 R0, R3, 0x1f, RZ ;  /* 0x0000001f03007819 */ /* 0x000fc800000006ff */
[----:B------:R-:W1:Y:S02]  /*2f10*/  SYNCS.PHASECHK.TRANS64 P0, [UR7+0x90], R0 ;  /* 0x00009000ff0075a7 */ /* 0x000e640008001007 */
[----:B-1----:R-:W-:Y:S05]  /*2f20*/  @P0 EXIT ;  /* 0x000000000000094d */ /* 0x002fea0003800000 */
[----:B------:R-:W-:Y:S02]  /*2f30*/  SHF.L.U32 R3, R3, 0x1f, RZ ;  /* 0x0000001f03037819 */ /* 0x000fe400000006ff */
[----:B------:R-:W-:-:S07]  /*2f40*/  MOV R0, UR7 ;  /* 0x0000000700007c02 */ /* 0x000fce0008000f00 */
.L_x_53:
[----:B-1----:R1:W2:Y:S02]  /*2f50*/  SYNCS.PHASECHK.TRANS64.TRYWAIT P0, [R0+URZ+0x90], R3 ;  /* 0x00009003000075a7 */ /* 0x0022a400080011ff */
[----:B--2---:R-:W-:Y:S05]  /*2f60*/  @!P0 NANOSLEEP.SYNCS 0x989680 ;  /* 0x009896800000895d */ /* 0x004fea0003900000 */
[----:B------:R-:W2:Y:S02]  /*2f70*/  @!P0 SYNCS.PHASECHK.TRANS64 P0, [R0+URZ+0x90], R3 ;  /* 0x00009003000085a7 */ /* 0x000ea400080010ff */
[----:B--2---:R-:W-:Y:S05]  /*2f80*/  @P0 EXIT ;  /* 0x000000000000094d */ /* 0x004fea0003800000 */
[----:B------:R-:W-:Y:S05]  /*2f90*/  BRA `(.L_x_53) ;  /* 0xfffffffc00ec7947 */ /* 0x000fea000383ffff */
.L_x_46:
[----:B------:R-:W-:Y:S05]  /*2fa0*/  BRA.U UP4, `(.L_x_54) ;  /* 0x0000001104a07547 */ /* 0x000fea000b800000 */
[----:B------:R-:W-:Y:S01]  /*2fb0*/  UMOV UR4, 0x40 ;  /* 0x0000004000047882 */ /* 0x000fe20000000000 */
[----:B------:R-:W-:Y:S01]  /*2fc0*/  NOP ;  /* 0x0000000000007918 */ /* 0x000fe20000000000 */
[----:B------:R-:W-:Y:S01]  /*2fd0*/  ULEA UR5, UR58, UR4, 0x18 ;  /* 0x000000043a057291 */ /* 0x000fe2000f8ec0ff */
[----:B------:R-:W-:Y:S02]  /*2fe0*/  UMOV UR6, 0x400 ;  /* 0x0000040000067882 */ /* 0x000fe40000000000 */
[----:B------:R-:W-:-:S06]  /*2ff0*/  ULEA UR6, UR58, UR6, 0x18 ;  /* 0x000000063a067291 */ /* 0x000fcc000f8ec0ff */
[----:B------:R-:W1:Y:S02]  /*3000*/  LDS.U8 R0, [UR5+0x1c] ;  /* 0x00001c05ff007984 */ /* 0x000e640008000000 */
[----:B-1----:R-:W-:-:S13]  /*3010*/  ISETP.NE.AND P0, PT, R0, RZ, PT ;  /* 0x000000ff0000720c */ /* 0x002fda0003f05270 */
[----:B------:R-:W-:Y:S05]  /*3020*/  @P0 BRA `(.L_x_55) ;  /* 0x0000000400080947 */ /* 0x000fea0003800000 */
[----:B------:R-:W-:Y:S02]  /*3030*/  UISETP.NE.U32.AND UP1, UPT, UR33, 0x1, UPT ;  /* 0x000000012100788c */ /* 0x000fe4000bf25070 */
[----:B------:R-:W-:-:S07]  /*3040*/  UIADD3 UR7, UPT, UPT, UR5, 0x8, URZ ;  /* 0x0000000805077890 */ /* 0x000fce000fffe0ff */
[----:B------:R-:W-:Y:S05]  /*3050*/  BRA.U !UP1, `(.L_x_56) ;  /* 0x00000001099c7547 */ /* 0x000fea000b800000 */
[----:B------:R-:W-:Y:S01]  /*3060*/  ELECT P0, URZ, PT ;  /* 0x0000000000ff782f */ /* 0x000fe20003800000 */
[----:B------:R-:W-:-:S12]  /*3070*/  BSSY B0, `(.L_x_56) ;  /* 0x0000025000007945 */ /* 0x000fd80003800000 */
[----:B------:R-:W-:Y:S05]  /*3080*/  @!P0 BRA `(.L_x_57) ;  /* 0x00000000008c8947 */ /* 0x000fea0003800000 */
[----:B------:R-:W-:-:S05]  /*3090*/  UMOV UR4, 0x10 ;  /* 0x0000001000047882 */ /* 0x000fca0000000000 */
[----:B------:R-:W-:Y:S04]  /*30a0*/  DEPBAR.LE SB1, 0x36 ;  /* 0x00009d800000791a */ /* 0x000fe80000000000 */
[----:B------:R-:W1:Y:S02]  /*30b0*/  UTCATOMSWS.2CTA.FIND_AND_SET.ALIGN UP0, UR4, UR4 ;  /* 0x00000004000475e3 */ /* 0x000e640008200800 */
[----:B-1----:R-:W-:Y:S01]  /*30c0*/  MOV R11, UR4 ;  /* 0x00000004000b7c02 */ /* 0x002fe20008000f00 */
[----:B------:R-:W-:Y:S06]  /*30d0*/  BRA.U UP0, `(.L_x_58) ;  /* 0x0000000100187547 */ /* 0x000fec000b800000 */
.L_x_59:
[----:B------:R-:W-:Y:S05]  /*30e0*/  NANOSLEEP 0x64 ;  /* 0x000000640000795d */ /* 0x000fea0003800000 */
[----:B------:R-:W-:-:S05]  /*30f0*/  UMOV UR4, 0x10 ;  /* 0x0000001000047882 */ /* 0x000fca0000000000 */
[----:B------:R-:W-:Y:S04]  /*3100*/  DEPBAR.LE SB1, 0x36 ;  /* 0x00009d800000791a */ /* 0x000fe80000000000 */
[----:B------:R-:W1:Y:S02]  /*3110*/  UTCATOMSWS.2CTA.FIND_AND_SET.ALIGN UP0, UR4, UR4 ;  /* 0x00000004000475e3 */ /* 0x000e640008200800 */
[----:B-1----:R-:W-:Y:S01]  /*3120*/  MOV R11, UR4 ;  /* 0x00000004000b7c02 */ /* 0x002fe20008000f00 */
[----:B------:R-:W-:Y:S05]  /*3130*/  BRA.U !UP0, `(.L_x_59) ;  /* 0xfffffffd08e87547 */ /* 0x000fea000b83ffff */
.L_x_58:
[----:B------:R-:W1:Y:S01]  /*3140*/  LDS R7, [UR5+0x10] ;  /* 0x00001005ff077984 */ /* 0x000e620008000800 */
[----:B------:R-:W-:Y:S01]  /*3150*/  IMAD.U32 R5, RZ, RZ, UR6 ;  /* 0x00000006ff057e24 */ /* 0x000fe2000f8e00ff */
[----:B------:R-:W-:-:S03]  /*3160*/  MOV R4, UR34 ;  /* 0x0000002200047c02 */ /* 0x000fc60008000f00 */
[----:B------:R-:W-:Y:S01]  /*3170*/  VIADD R5, R5, 0x130 ;  /* 0x0000013005057836 */ /* 0x000fe20000000000 */
[----:B-1----:R-:W-:-:S04]  /*3180*/  SHF.L.U32 R7, R7, 0x1f, RZ ;  /* 0x0000001f07077819 */ /* 0x002fc800000006ff */
[----:B------:R-:W1:Y:S02]  /*3190*/  SYNCS.PHASECHK.TRANS64.TRYWAIT P0, [UR5+0x8], R7 ;  /* 0x00000807ff0075a7 */ /* 0x000e640008001105 */
[----:B-1----:R-:W-:Y:S05]  /*31a0*/  @P0 BRA `(.L_x_60) ;  /* 0x0000000000080947 */ /* 0x002fea0003800000 */
[----:B------:R-:W1:Y:S02]  /*31b0*/  SYNCS.PHASECHK.TRANS64.TRYWAIT P0, [UR5+0x8], R7 ;  /* 0x00000807ff0075a7 */ /* 0x000e640008001105 */
[----:B-1----:R-:W-:Y:S05]  /*31c0*/  @!P0 BRA `(.L_x_61) ;  /* 0x0000006c00c08947 */ /* 0x002fea0003800000 */
.L_x_60:
[----:B-1----:R-:W-:Y:S01]  /*31d0*/  HFMA2 R0, -RZ, RZ, 0, 5.9604644775390625e-08 ;  /* 0x00000001ff007431 */ /* 0x002fe200000001ff */
[----:B------:R-:W-:Y:S01]  /*31e0*/  UPRMT UR4, UR34, 0x654, UR7 ;  /* 0x0000065422047896 */ /* 0x000fe20008000007 */
[----:B------:R-:W-:Y:S01]  /*31f0*/  IMAD.MOV.U32 R8, RZ, RZ, 0xffff ;  /* 0x0000ffffff087424 */ /* 0x000fe200078e00ff */
[----:B------:R-:W-:Y:S01]  /*3200*/  PRMT R4, R4, 0x654, R5 ;  /* 0x0000065404047816 */ /* 0x000fe20000000005 */
[----:B------:R-:W-:Y:S02]  /*3210*/  IMAD.MOV.U32 R6, RZ, RZ, 0x4 ;  /* 0x00000004ff067424 */ /* 0x000fe400078e00ff */
[----:B------:R-:W-:Y:S01]  /*3220*/  IMAD.SHL.U32 R9, R11, 0x20, RZ ;  /* 0x000000200b097824 */ /* 0x000fe200078e00ff */
[----:B------:R-:W-:Y:S02]  /*3230*/  MOV R5, UR4 ;  /* 0x0000000400057c02 */ /* 0x000fe40008000f00 */
[-C--:B------:R-:W-:Y:S01]  /*3240*/  SHF.L.U32 R8, R8, R11.reuse, RZ ;  /* 0x0000000b08087219 */ /* 0x080fe200000006ff */
[----:B------:R1:W-:Y:S01]  /*3250*/  SYNCS.ARRIVE.TRANS64.RED RZ, [UR4], R6 ;  /* 0x00000006ffff79a7 */ /* 0x0003e20008000404 */
[----:B------:R-:W-:Y:S01]  /*3260*/  SHF.L.U32 R7, R0, R11, RZ ;  /* 0x0000000b00077219 */ /* 0x000fe200000006ff */
[----:B------:R1:W-:Y:S04]  /*3270*/  STS [UR6+0x130], R9 ;  /* 0x00013009ff007988 */ /* 0x0003e80008000806 */
[----:B------:R1:W-:Y:S04]  /*3280*/  STAS [R4.64], R11 ;  /* 0x0000000b04007dbd */ /* 0x0003e8000c0008ff */
[----:B------:R1:W-:Y:S04]  /*3290*/  ATOMS.OR RZ, [UR5+0x14], R8 ;  /* 0x00001408ffff798c */ /* 0x0003e8000b000005 */
[----:B------:R1:W-:Y:S04]  /*32a0*/  ATOMS.OR RZ, [UR5+0x18], R7 ;  /* 0x00001807ffff798c */ /* 0x0003e8000b000005 */
[----:B------:R1:W-:Y:S02]  /*32b0*/  ATOMS.XOR RZ, [UR5+0x10], R0 ;  /* 0x00001000ffff798c */ /* 0x0003e4000b800005 */
.L_x_57:
[----:B------:R-:W-:Y:S05]  /*32c0*/  BSYNC B0 ;  /* 0x0000000000007941 */ /* 0x000fea0003800000 */
.L_x_56:
[----:B------:R-:W-:Y:S05]  /*32d0*/  BRA.U UP1, `(.L_x_62) ;  /* 0x00000001016c7547 */ /* 0x000fea000b800000 */
[----:B------:R-:W-:-:S03]  /*32e0*/  UMOV UR4, 0xffffffff ;  /* 0xffffffff00047882 */ /* 0x000fc60000000000 */
[----:B------:R-:W-:Y:S05]  /*32f0*/  BRA.DIV UR4, `(.L_x_63) ;  /* 0x0000006e048c7947 */ /* 0x000fea000b800000 */
[----:B------:R-:W-:-:S13]  /*3300*/  ELECT P6, URZ, PT ;  /* 0x0000000000ff782f */ /* 0x000fda00038c0000 */
.L_x_157:
[----:B------:R-:W-:Y:S05]  /*3310*/  @!P6 BRA `(.L_x_62) ;  /* 0x00000000005ce947 */ /* 0x000fea0003800000 */
[----:B-1----:R-:W1:Y:S02]  /*3320*/  LDS R5, [UR5+0x10] ;  /* 0x00001005ff057984 */ /* 0x002e640008000800 */
[----:B-1----:R-:W-:-:S04]  /*3330*/  SHF.L.U32 R5, R5, 0x1f, RZ ;  /* 0x0000001f05057819 */ /* 0x002fc800000006ff */
[----:B------:R-:W1:Y:S02]  /*3340*/  SYNCS.PHASECHK.TRANS64.TRYWAIT P0, [UR5+0x8], R5 ;  /* 0x00000805ff0075a7 */ /* 0x000e640008001105 */
[----:B-1----:R-:W-:Y:S05]  /*3350*/  @P0 BRA `(.L_x_64) ;  /* 0x0000000000080947 */ /* 0x002fea0003800000 */
[----:B------:R-:W1:Y:S02]  /*3360*/  SYNCS.PHASECHK.TRANS64.TRYWAIT P0, [UR5+0x8], R5 ;  /* 0x00000805ff0075a7 */ /* 0x000e640008001105 */
[----:B-1----:R-:W-:Y:S05]  /*3370*/  @!P0 BRA `(.L_x_65) ;  /* 0x0000006c008c8947 */ /* 0x002fea0003800000 */
.L_x_64:
[----:B------:R-:W2:Y:S01]  /*3380*/  LDS R7, [UR6+0x130] ;  /* 0x00013006ff077984 */ /* 0x000ea20008000800 */
[----:B-1----:R-:W-:Y:S02]  /*3390*/  HFMA2 R0, -RZ, RZ, 0, 5.9604644775390625e-08 ;  /* 0x00000001ff007431 */ /* 0x002fe400000001ff */
[----:B------:R-:W-:Y:S01]  /*33a0*/  IMAD.MOV.U32 R4, RZ, RZ, 0xffff ;  /* 0x0000ffffff047424 */ /* 0x000fe200078e00ff */
[----:B------:R-:W-:Y:S01]  /*33b0*/  UPRMT UR4, UR34, 0x654, UR7 ;  /* 0x0000065422047896 */ /* 0x000fe20008000007 */
[----:B--2---:R-:W-:-:S03]  /*33c0*/  IMAD.SHL.U32 R5, R7, 0x20, RZ ;  /* 0x0000002007057824 */ /* 0x004fc600078e00ff */
[-C--:B------:R-:W-:Y:S02]  /*33d0*/  SHF.L.U32 R4, R4, R7.reuse, RZ ;  /* 0x0000000704047219 */ /* 0x080fe400000006ff */
[----:B------:R-:W-:Y:S01]  /*33e0*/  SHF.L.U32 R7, R0, R7, RZ ;  /* 0x0000000700077219 */ /* 0x000fe200000006ff */
[----:B------:R2:W-:Y:S04]  /*33f0*/  STS [UR6+0x130], R5 ;  /* 0x00013005ff007988 */ /* 0x0005e80008000806 */
[----:B------:R2:W-:Y:S04]  /*3400*/  ATOMS.OR RZ, [UR5+0x14], R4 ;  /* 0x00001404ffff798c */ /* 0x0005e8000b000005 */
[----:B------:R2:W-:Y:S01]  /*3410*/  ATOMS.OR RZ, [UR5+0x18], R7 ;  /* 0x00001807ffff798c */ /* 0x0005e2000b000005 */
[----:B------:R-:W-:Y:S03]  /*3420*/  SYNCS.ARRIVE.TRANS64.RED.A1T0 RZ, [UR4], RZ ;  /* 0x000000ffffff79a7 */ /* 0x000fe60008100404 */
[----:B------:R2:W-:Y:S01]  /*3430*/  ATOMS.XOR RZ, [UR5+0x10], R0 ;  /* 0x00001000ffff798c */ /* 0x0005e2000b800005 */
[----:B------:R-:W-:Y:S05]  /*3440*/  BRA `(.L_x_62) ;  /* 0x0000000000107947 */ /* 0x000fea0003800000 */
.L_x_55:
[----:B------:R-:W-:Y:S02]  /*3450*/  MOV R0, 0xffffffff ;  /* 0xffffffff00007802 */ /* 0x000fe40000000f00 */
[----:B------:R-:W-:-:S03]  /*3460*/  MOV R4, 0x3490 ;  /* 0x0000349000047802 */ /* 0x000fc60000000f00 */
[----:B------:R1:W-:Y:S04]  /*3470*/  STS [UR6+0x130], R0 ;  /* 0x00013000ff007988 */ /* 0x0003e80008000806 */
[----:B-1---5:R-:W-:Y:S05]  /*3480*/  CALL.REL.NOINC `($__internal_1_$__cuda_sm10x_tcgen05_guardrail_trap_phase_invalid_during_alloc) ;  /* 0x00000074005c7944 */ /* 0x022fea0003c00000 */
.L_x_62:
[----:B------:R-:W-:Y:S05]  /*3490*/  WARPSYNC.ALL ;  /* 0x0000000000007948 */ /* 0x000fea0003800000 */
[----:B------:R-:W3:Y:S01]  /*34a0*/  S2UR UR4, SR_CgaCtaId ;  /* 0x00000000000479c3 */ /* 0x000ee20000008800 */
[----:B------:R-:W-:Y:S01]  /*34b0*/  UMOV UR17, 0x400 ;  /* 0x0000040000117882 */ /* 0x000fe20000000000 */
[----:B------:R-:W-:-:S06]  /*34c0*/  NOP ;  /* 0x0000000000007918 */ /* 0x000fcc0000000000 */
[----:B------:R-:W-:Y:S06]  /*34d0*/  BAR.ARV 0x6, 0xa0 ;  /* 0x0182800000007b1d */ /* 0x000fec0000002000 */
[----:B------:R-:W4:Y:S01]  /*34e0*/  LDCU UR6, c[0x0][0x38c] ;  /* 0x00007180ff0677ac */ /* 0x000f220008000800 */
[----:B------:R-:W-:Y:S01]  /*34f0*/  LOP3.LUT R3, R3, 0xffff, RZ, 0xc0, !PT ;  /* 0x0000ffff03037812 */ /* 0x000fe200078ec0ff */
[----:B-1----:R-:W-:Y:S01]  /*3500*/  IMAD.MOV.U32 R9, RZ, RZ, 0x1 ;  /* 0x00000001ff097424 */ /* 0x002fe200078e00ff */
[----:B------:R-:W-:Y:S01]  /*3510*/  LOP3.LUT R2, R2, 0xffff, RZ, 0xc0, !PT ;  /* 0x0000ffff02027812 */ /* 0x000fe200078ec0ff */
[----:B------:R-:W-:Y:S01]  /*3520*/  IMAD.MOV.U32 R8, RZ, RZ, RZ ;  /* 0x000000ffff087224 */ /* 0x000fe200078e00ff */
[----:B------:R-:W-:Y:S01]  /*3530*/  R2UR UR20, R3 ;  /* 0x00000000031472ca */ /* 0x000fe200000e0000 */
[----:B------:R-:W-:Y:S01]  /*3540*/  UMOV UR24, URZ ;  /* 0x000000ff00187c82 */ /* 0x000fe20008000000 */
[----:B------:R-:W-:-:S02]  /*3550*/  R2UR UR30, R2 ;  /* 0x00000000021e72ca */ /* 0x000fc400000e0000 */
[----:B------:R-:W-:Y:S01]  /*3560*/  CS2R R2, SRZ ;  /* 0x0000000000027805 */ /* 0x000fe2000001ff00 */
[----:B------:R-:W-:Y:S01]  /*3570*/  UMOV UR15, URZ ;  /* 0x000000ff000f7c82 */ /* 0x000fe20008000000 */
[----:B---3--:R-:W-:Y:S01]  /*3580*/  ULEA UR17, UR4, UR17, 0x18 ;  /* 0x0000001104117291 */ /* 0x008fe2000f8ec0ff */
[----:B------:R-:W-:Y:S01]  /*3590*/  UMOV UR14, URZ ;  /* 0x000000ff000e7c82 */ /* 0x000fe20008000000 */
[----:B------:R-:W-:Y:S02]  /*35a0*/  UISETP.NE.AND UP3, UPT, UR33, URZ, UPT ;  /* 0x000000ff2100728c */ /* 0x000fe4000bf65270 */
[----:B------:R-:W-:Y:S02]  /*35b0*/  UIADD3 UR5, UPT, UPT, UR17, 0x6300, URZ ;  /* 0x0000630011057890 */ /* 0x000fe4000fffe0ff */
[----:B------:R-:W-:-:S03]  /*35c0*/  UIADD3 UR4, UPT, UPT, UR17, 0x9300, URZ ;  /* 0x0000930011047890 */ /* 0x000fc6000fffe0ff */
[----:B--2---:R-:W1:Y:S01]  /*35d0*/  LDS R0, [UR17+0x130] ;  /* 0x00013011ff007984 */ /* 0x004e620008000800 */
[----:B----4-:R-:W-:Y:S02]  /*35e0*/  UIADD3 UR6, UPT, UPT, UR6, 0x3f, URZ ;  /* 0x0000003f06067890 */ /* 0x010fe4000fffe0ff */
[----:B------:R-:W-:Y:S02]  /*35f0*/  USHF.R.U32.HI UR5, URZ, 0x4, UR5 ;  /* 0x00000004ff057899 */ /* 0x000fe40008011605 */
[----:B------:R-:W-:Y:S02]  /*3600*/  USHF.R.S32.HI UR25, URZ, 0x1f, UR6 ;  /* 0x0000001fff197899 */ /* 0x000fe40008011406 */
[----:B------:R-:W-:Y:S02]  /*3610*/  USHF.R.U32.HI UR4, URZ, 0x4, UR4 ;  /* 0x00000004ff047899 */ /* 0x000fe40008011604 */
[----:B------:R-:W-:Y:S02]  /*3620*/  ULEA.HI UR25, UR25, UR6, URZ, 0x6 ;  /* 0x0000000619197291 */ /* 0x000fe4000f8f30ff */
[----:B------:R-:W-:-:S02]  /*3630*/  ULOP3.LUT UR5, UR5, 0x3fff, URZ, 0xc0, !UPT ;  /* 0x00003fff05057892 */ /* 0x000fc4000f8ec0ff */
[----:B------:R-:W-:Y:S02]  /*3640*/  USHF.R.S32.HI UR25, URZ, 0x6, UR25 ;  /* 0x00000006ff197899 */ /* 0x000fe40008011419 */
[----:B------:R-:W-:Y:S02]  /*3650*/  ULOP3.LUT UR22, UR4, 0x3fff, URZ, 0xc0, !UPT ;  /* 0x00003fff04167892 */ /* 0x000fe4000f8ec0ff */
[----:B------:R-:W-:Y:S02]  /*3660*/  UISETP.LT.AND UP0, UPT, UR25, 0x1, UPT ;  /* 0x000000011900788c */ /* 0x000fe4000bf01270 */
[----:B------:R-:W-:Y:S02]  /*3670*/  ULOP3.LUT UR21, UR5, 0x10000, URZ, 0xfc, !UPT ;  /* 0x0001000005157892 */ /* 0x000fe4000f8efcff */
[----:B------:R-:W-:Y:S02]  /*3680*/  ULOP3.LUT UR22, UR22, 0x10000, URZ, 0xfc, !UPT ;  /* 0x0001000016167892 */ /* 0x000fe4000f8efcff */
[----:B------:R-:W-:Y:S01]  /*3690*/  USEL UR31, UR25, 0x1, !UP0 ;  /* 0x00000001191f7887 */ /* 0x000fe2000c000000 */
[----:B------:R-:W-:Y:S01]  /*36a0*/  UMOV UR28, 0x0 ;  /* 0x00000000001c7882 */ /* 0x000fe20000000000 */
[----:B------:R-:W-:Y:S01]  /*36b0*/  UMOV UR29, 0x8400490 ;  /* 0x08400490001d7882 */ /* 0x000fe20000000000 */
[----:B------:R-:W-:Y:S01]  /*36c0*/  UMOV UR26, 0x0 ;  /* 0x00000000001a7882 */ /* 0x000fe20000000000 */
[----:B------:R-:W-:Y:S01]  /*36d0*/  UMOV UR27, 0x8400490 ;  /* 0x08400490001b7882 */ /* 0x000fe20000000000 */
[----:B-1----:R-:W-:-:S15]  /*36e0*/  R2UR UR32, R0 ;  /* 0x00000000002072ca */ /* 0x002fde00000e0000 */
.L_x_73:
[C---:B------:R-:W-:Y:S02]  /*36f0*/  LEA R0, R8.reuse, UR17, 0x3 ;  /* 0x0000001108007c11 */ /* 0x040fe4000f8e18ff */
[----:B------:R-:W-:Y:S02]  /*3700*/  SHF.L.U32 R5, R3, 0x1f, RZ ;  /* 0x0000001f03057819 */ /* 0x000fe400000006ff */
[----:B------:R-:W-:Y:S02]  /*3710*/  LEA R4, R8, UR17, 0x4 ;  /* 0x0000001108047c11 */ /* 0x000fe4000f8e20ff */
[----:B------:R-:W1:Y:S02]  /*3720*/  SYNCS.PHASECHK.TRANS64.TRYWAIT P0, [R0+URZ+0x80], R5 ;  /* 0x00008005000075a7 */ /* 0x000e6400080011ff */
[----:B-1-3--:R-:W-:Y:S05]  /*3730*/  @!P0 BRA `(.L_x_66) ;  /* 0x0000006800b48947 */ /* 0x00afea0003800000 */
.L_x_158:
[----:B-1----:R-:W1:Y:S01]  /*3740*/  LDS.128 R4, [R4+0x110] ;  /* 0x0001100004047984 */ /* 0x002e620000000c00 */
[----:B------:R-:W-:Y:S02]  /*3750*/  VIADD R0, R0, 0x90 ;  /* 0x0000009000007836 */ /* 0x000fe40000000000 */
[----:B------:R-:W-:Y:S01]  /*3760*/  VIADD R8, R8, 0x1 ;  /* 0x0000000108087836 */ /* 0x000fe20000000000 */
[----:B------:R-:W-:Y:S01]  /*3770*/  @!PT LDS RZ, [RZ] ;  /* 0x00000000fffff984 */ /* 0x000fe20000000800 */
[----:B------:R-:W-:Y:S01]  /*3780*/  @!PT LDS RZ, [RZ] ;  /* 0x00000000fffff984 */ /* 0x000fe20000000800 */
[----:B------:R-:W-:Y:S01]  /*3790*/  @!PT LDS RZ, [RZ] ;  /* 0x00000000fffff984 */ /* 0x000fe20000000800 */
[----:B------:R-:W-:Y:S01]  /*37a0*/  @!PT LDS RZ, [RZ] ;  /* 0x00000000fffff984 */ /* 0x000fe20000000800 */
[----:B------:R2:W-:Y:S06]  /*37b0*/  MEMBAR.ALL.CTA ;  /* 0x0000000000007992 */ /* 0x0005ec0000008000 */
[----:B--2---:R-:W2:Y:S01]  /*37c0*/  FENCE.VIEW.ASYNC.S ;  /* 0x00000000000073c6 */ /* 0x004ea20000000000 */
[----:B------:R-:W-:-:S04]  /*37d0*/  PRMT R0, RZ, 0x654, R0 ;  /* 0x00000654ff007816 */ /* 0x000fc80000000000 */
[----:B--2---:R2:W-:Y:S01]  /*37e0*/  SYNCS.ARRIVE.TRANS64.RED.A1T0 RZ, [R0+URZ], RZ ;  /* 0x000000ff00ff79a7 */ /* 0x0045e200081004ff */
[----:B-1----:R-:W-:Y:S01]  /*37f0*/  LOP3.LUT P1, RZ, R6, 0x1, RZ, 0xc0, !PT ;  /* 0x0000000106ff7812 */ /* 0x002fe2000782c0ff */
[----:B--2---:R-:W-:-:S12]  /*3800*/  BRA.U UP3, `(.L_x_67) ;  /* 0x0000000103e07547 */ /* 0x004fd8000b800000 */
[----:B------:R-:W1:Y:S01]  /*3810*/  LDCU UR4, c[0x0][0x38c] ;  /* 0x00007180ff0477ac */ /* 0x000e620008000800 */
[----:B------:R-:W-:Y:S02]  /*3820*/  PLOP3.LUT P2, PT, PT, PT, PT, 0x80, 0x8 ;  /* 0x000000000008781c */ /* 0x000fe40003f4f070 */
[----:B------:R-:W-:Y:S01]  /*3830*/  SHF.L.U32 R5, R9, 0x1f, RZ ;  /* 0x0000001f09057819 */ /* 0x000fe200000006ff */
[----:B------:R-:W-:Y:S02]  /*3840*/  ULEA UR23, UR24, UR17, 0x3 ;  /* 0x0000001118177291 */ /* 0x000fe4000f8e18ff */
[----:B------:R-:W-:Y:S02]  /*3850*/  ULEA UR18, UR24, UR32, 0x7 ;  /* 0x0000002018127291 */ /* 0x000fe4000f8e38ff */
[----:B-1----:R-:W-:-:S06]  /*3860*/  UISETP.GE.AND UP0, UPT, UR4, 0x1, UPT ;  /* 0x000000010400788c */ /* 0x002fcc000bf06270 */
[----:B------:R-:W-:-:S05]  /*3870*/  PLOP3.LUT P0, PT, PT, PT, UP0, 0x80, 0x8 ;  /* 0x000000000008781c */ /* 0x000fca0003f0f008 */
[----:B------:R-:W-:-:S08]  /*3880*/  @UP0 ULEA UR4, UR15, UR17, 0x3 ;  /* 0x000000110f040291 */ /* 0x000fd0000f8e18ff */
[----:B------:R-:W-:-:S04]  /*3890*/  @P0 SHF.L.U32 R0, R2, 0x1f, RZ ;  /* 0x0000001f02000819 */ /* 0x000fc800000006ff */
[----:B------:R1:W2:Y:S01]  /*38a0*/  @P0 SYNCS.PHASECHK.TRANS64.TRYWAIT P2, [UR4], R0 ;  /* 0x00000000ff0005a7 */ /* 0x0002a20008041104 */
[----:B------:R-:W3:Y:S02]  /*38b0*/  SYNCS.PHASECHK.TRANS64.TRYWAIT P0, [UR23+0xc0], R5 ;  /* 0x0000c005ff0075a7 */ /* 0x000ee40008001117 */
[----:B-123--:R-:W-:Y:S05]  /*38c0*/  @!P0 BRA `(.L_x_68) ;  /* 0x0000006800648947 */ /* 0x00efea0003800000 */
.L_x_160:
[----:B------:R-:W-:Y:S01]  /*38d0*/  UMOV UR19, UR14 ;  /* 0x0000000e00137c82 */ /* 0x000fe20008000000 */
[----:B------:R-:W-:Y:S05]  /*38e0*/  BRA.U !UP0, `(.L_x_69) ;  /* 0x0000000108987547 */ /* 0x000fea000b800000 */
[----:B------:R-:W-:Y:S02]  /*38f0*/  UIADD3 UR19, UPT, UPT, UR31, UR14, URZ ;  /* 0x0000000e1f137290 */ /* 0x000fe4000fffe0ff */
[----:B------:R-:W-:Y:S01]  /*3900*/  UPLOP3.LUT UP2, UPT, UPT, UPT, UPT, 0x40, 0x4 ;  /* 0x000000000004789c */ /* 0x000fe20003f4e870 */
[----:B------:R-:W-:Y:S01]  /*3910*/  UMOV UR16, UR25 ;  /* 0x0000001900107c82 */ /* 0x000fe20008000000 */
[----:B------:R-:W-:-:S09]  /*3920*/  UMOV UR6, UR15 ;  /* 0x0000000f00067c82 */ /* 0x000fd20008000000 */
.L_x_72:
[----:B--2---:R-:W-:Y:S01]  /*3930*/  ULEA UR5, UR6, UR17, 0x3 ;  /* 0x0000001106057291 */ /* 0x004fe2000f8e18ff */
[----:B---3--:R-:W-:Y:S11]  /*3940*/  @P2 BRA `(.L_x_70) ;  /* 0x00000000000c2947 */ /* 0x008ff60003800000 */
[----:B-1----:R-:W-:Y:S04]  /*3950*/  SHF.L.U32 R5, R2, 0x1f, RZ ;  /* 0x0000001f02057819 */ /* 0x002fe800000006ff */
[----:B------:R-:W1:Y:S02]  /*3960*/  SYNCS.PHASECHK.TRANS64.TRYWAIT P0, [UR5], R5 ;  /* 0x00000005ff0075a7 */ /* 0x000e640008001105 */
[----:B-1----:R-:W-:Y:S05]  /*3970*/  @!P0 BRA `(.L_x_71) ;  /* 0x0000006800508947 */ /* 0x002fea0003800000 */
.L_x_70:
[----:B------:R-:W-:Y:S01]  /*3980*/  UISETP.NE.AND UP0, UPT, UR16, 0x1, UPT ;  /* 0x000000011000788c */ /* 0x000fe2000bf05270 */
[----:B------:R-:W-:Y:S01]  /*3990*/  PLOP3.LUT P2, PT, PT, PT, PT, 0x80, 0x8 ;  /* 0x000000000008781c */ /* 0x000fe20003f4f070 */
[----:B------:R-:W-:Y:S02]  /*39a0*/  UIADD3 UR4, UPT, UPT, UR6, 0x1, URZ ;  /* 0x0000000106047890 */ /* 0x000fe4000fffe0ff */
[----:B------:R-:W-:Y:S02]  /*39b0*/  ULEA UR12, UR6, UR22, 0x9 ;  /* 0x00000016060c7291 */ /* 0x000fe4000f8e48ff */
[----:B------:R-:W-:Y:S01]  /*39c0*/  UISETP.NE.AND UP1, UPT, UR4, 0x3, UPT ;  /* 0x000000030400788c */ /* 0x000fe2000bf25270 */
[----:B------:R-:W-:Y:S01]  /*39d0*/  PLOP3.LUT P0, PT, PT, PT, UP0, 0x80, 0x8 ;  /* 0x000000000008781c */ /* 0x000fe20003f0f008 */
[----:B------:R-:W-:Y:S02]  /*39e0*/  UIADD3 UR10, UPT, UPT, UR12, 0x2, URZ ;  /* 0x000000020c0a7890 */ /* 0x000fe4000fffe0ff */
[----:B------:R-:W-:Y:S02]  /*39f0*/  USEL UR7, URZ, 0x1, UP1 ;  /* 0x00000001ff077887 */ /* 0x000fe40008800000 */
[----:B------:R-:W-:Y:S02]  /*3a00*/  USEL UR15, UR4, URZ, UP1 ;  /* 0x000000ff040f7287 */ /* 0x000fe40008800000 */
[----:B------:R-:W-:Y:S02]  /*3a10*/  UIADD3 UR14, UPT, UPT, UR14, 0x1, URZ ;  /* 0x000000010e0e7890 */ /* 0x000fe4000fffe0ff */
[----:B------:R-:W-:Y:S01]  /*3a20*/  @UP0 ULEA UR4, UR15, UR17, 0x3 ;  /* 0x000000110f040291 */ /* 0x000fe2000f8e18ff */
[----:B------:R-:W-:Y:S01]  /*3a30*/  LOP3.LUT R2, R2, UR7, RZ, 0x3c, !PT ;  /* 0x0000000702027c12 */ /* 0x000fe2000f8e3cff */
[----:B------:R-:W-:Y:S01]  /*3a40*/  UIADD3 UR7, UPT, UPT, UR5, 0x18, URZ ;  /* 0x0000001805077890 */ /* 0x000fe2000fffe0ff */
[----:B------:R-:W-:Y:S02]  /*3a50*/  UMOV UR13, 0x80004020 ;  /* 0x80004020000d7882 */ /* 0x000fe40000000000 */
[----:B-1----:R-:W-:Y:S01]  /*3a60*/  @P0 SHF.L.U32 R0, R2, 0x1f, RZ ;  /* 0x0000001f02000819 */ /* 0x002fe200000006ff */
[----:B------:R-:W-:Y:S01]  /*3a70*/  UMOV UR5, 0x80004020 ;  /* 0x8000402000057882 */ /* 0x000fe20000000000 */
[----:B------:R-:W-:Y:S01]  /*3a80*/  UMOV UR11, 0x80004020 ;  /* 0x80004020000b7882 */ /* 0x000fe20000000000 */
[----:B------:R-:W-:Y:S01]  /*3a90*/  UMOV UR9, 0x80004020 ;  /* 0x8000402000097882 */ /* 0x000fe20000000000 */
[----:B------:R2:W3:Y:S01]  /*3aa0*/  @P0 SYNCS.PHASECHK.TRANS64.TRYWAIT P2, [UR4], R0 ;  /* 0x00000000ff0005a7 */ /* 0x0004e20008041104 */
[----:B------:R-:W-:Y:S02]  /*3ab0*/  ULEA UR4, UR6, UR21, 0x8 ;  /* 0x0000001506047291 */ /* 0x000fe4000f8e40ff */
[----:B------:R-:W-:Y:S02]  /*3ac0*/  UISETP.NE.AND UP0, UPT, UR14, UR19, UPT ;  /* 0x000000130e00728c */ /* 0x000fe4000bf05270 */
[----:B------:R-:W-:Y:S02]  /*3ad0*/  UIADD3 UR8, UPT, UPT, UR4, 0x2, URZ ;  /* 0x0000000204087890 */ /* 0x000fe4000fffe0ff */
[----:B------:R-:W-:Y:S01]  /*3ae0*/  UIADD3 UR16, UPT, UPT, UR16, -0x1, URZ ;  /* 0xffffffff10107890 */ /* 0x000fe2000fffe0ff */
[----:B------:R-:W-:Y:S02]  /*3af0*/  UMOV UR6, UR15 ;  /* 0x0000000f00067c82 */ /* 0x000fe40008000000 */
[----:B------:R2:W-:Y:S01]  /*3b00*/  UTCQMMA.2CTA gdesc[UR4], gdesc[UR12], tmem[UR18], tmem[UR28], idesc[UR29], UP2 ;  /* 0x00ff1c0c040075ea */ /* 0x0005e20009200312 */
[----:B------:R-:W-:Y:S03]  /*3b10*/  UPLOP3.LUT UP2, UPT, UPT, UPT, UPT, 0x80, 0x8 ;  /* 0x000000000008789c */ /* 0x000fe60003f4f070 */
[----:B------:R2:W-:Y:S01]  /*3b20*/  UTCQMMA.2CTA gdesc[UR8], gdesc[UR10], tmem[UR18], tmem[UR26], idesc[UR27], UPT ;  /* 0x00ff1a0a080075ea */ /* 0x0005e2000ba00312 */
[----:B------:R2:W-:Y:S01]  /*3b30*/  UTCBAR.2CTA.MULTICAST [UR7], URZ, UR20 ;  /* 0x000000ff070073e9 */ /* 0x0005e20008200814 */
[----:B------:R-:W-:Y:S06]  /*3b40*/  BRA.U UP0, `(.L_x_72) ;  /* 0xfffffffd00787547 */ /* 0x000fec000b83ffff */
.L_x_69:
[----:B--2---:R-:W-:Y:S01]  /*3b50*/  UIADD3 UR4, UPT, UPT, UR23, 0xa0, URZ ;  /* 0x000000a017047890 */ /* 0x004fe2000fffe0ff */
[----:B------:R-:W-:-:S08]  /*3b60*/  UMOV UR14, UR19 ;  /* 0x00000013000e7c82 */ /* 0x000fd00008000000 */
[----:B------:R2:W-:Y:S01]  /*3b70*/  UTCBAR.2CTA.MULTICAST [UR4], URZ, UR30 ;  /* 0x000000ff040073e9 */ /* 0x0005e2000820081e */
[----:B------:R-:W-:Y:S02]  /*3b80*/  NOP ;  /* 0x0000000000007918 */ /* 0x000fe40000000000 */
.L_x_67:
[----:B--2---:R-:W-:Y:S01]  /*3b90*/  UIADD3 UR4, UPT, UPT, UR24, 0x1, URZ ;  /* 0x0000000118047890 */ /* 0x004fe2000fffe0ff */
[----:B------:R-:W-:-:S03]  /*3ba0*/  ISETP.NE.AND P0, PT, R8, 0x2, PT ;  /* 0x000000020800780c */ /* 0x000fc60003f05270 */
[----:B------:R-:W-:Y:S01]  /*3bb0*/  UISETP.NE.AND UP0, UPT, UR4, 0x4, UPT ;  /* 0x000000040400788c */ /* 0x000fe2000bf05270 */
[----:B-1----:R-:W-:Y:S02]  /*3bc0*/  SEL R0, RZ, 0x1, P0 ;  /* 0x00000001ff007807 */ /* 0x002fe40000000000 */
[----:B------:R-:W-:Y:S01]  /*3bd0*/  SEL R8, R8, RZ, P0 ;  /* 0x000000ff08087207 */ /* 0x000fe20000000000 */
[----:B------:R-:W-:Y:S01]  /*3be0*/  USEL UR5, URZ, 0x1, UP0 ;  /* 0x00000001ff057887 */ /* 0x000fe20008000000 */
[----:B------:R-:W-:Y:S01]  /*3bf0*/  LOP3.LUT R3, R3, R0, RZ, 0x3c, !PT ;  /* 0x0000000003037212 */ /* 0x000fe200078e3cff */
[----:B------:R-:W-:-:S04]  /*3c00*/  USEL UR24, UR4, URZ, UP0 ;  /* 0x000000ff04187287 */ /* 0x000fc80008000000 */
[----:B------:R-:W-:Y:S01]  /*3c10*/  LOP3.LUT R9, R9, UR5, RZ, 0x3c, !PT ;  /* 0x0000000509097c12 */ /* 0x000fe2000f8e3cff */
[----:B------:R-:W-:Y:S07]  /*3c20*/  @P1 BRA `(.L_x_73) ;  /* 0xfffffff800b01947 */ /* 0x000fee000383ffff */
[----:B------:R-:W1:Y:S01]  /*3c30*/  S2UR UR8, SR_CgaCtaId ;  /* 0x00000000000879c3 */ /* 0x000e620000008800 */
[----:B------:R-:W-:Y:S01]  /*3c40*/  ELECT P0, URZ, PT ;  /* 0x0000000000ff782f */ /* 0x000fe20003800000 */
[----:B------:R-:W-:Y:S01]  /*3c50*/  HFMA2 R0, -RZ, RZ, 0, 5.9604644775390625e-08 ;  /* 0x00000001ff007431 */ /* 0x000fe200000001ff */
[----:B------:R-:W-:-:S05]  /*3c60*/  UMOV UR4, 0x40 ;  /* 0x0000004000047882 */ /* 0x000fca0000000000 */
[----:B------:R-:W-:Y:S01]  /*3c70*/  UVIRTCOUNT.DEALLOC.SMPOOL 0x80 ;  /* 0x000000800000784c */ /* 0x000fe20000000000 */
[----:B------:R-:W-:Y:S02]  /*3c80*/  UISETP.NE.AND UP1, UPT, UR33, URZ, UPT ;  /* 0x000000ff2100728c */ /* 0x000fe4000bf25270 */
[----:B-1----:R-:W-:-:S09]  /*3c90*/  ULEA UR8, UR8, UR4, 0x18 ;  /* 0x0000000408087291 */ /* 0x002fd2000f8ec0ff */
[----:B------:R1:W-:Y:S01]  /*3ca0*/  @P0 STS.U8 [UR8+0x1c], R0 ;  /* 0x00001c00ff000988 */ /* 0x0003e20008000008 */
[----:B------:R-:W-:Y:S05]  /*3cb0*/  BRA.U UP1, `(.L_x_74) ;  /* 0x0000000101a07547 */ /* 0x000fea000b800000 */
[----:B------:R-:W-:Y:S01]  /*3cc0*/  UIADD3 UR7, UPT, UPT, UR17, 0xc0, URZ ;  /* 0x000000c011077890 */ /* 0x000fe2000fffe0ff */
[----:B------:R-:W-:-:S03]  /*3cd0*/  SHF.L.U32 R3, R9, 0x1f, RZ ;  /* 0x0000001f09037819 */ /* 0x000fc600000006ff */
[----:B------:R-:W-:-:S09]  /*3ce0*/  ULEA UR4, UR24, UR7, 0x3 ;  /* 0x0000000718047291 */ /* 0x000fd2000f8e18ff */
[----:B------:R-:W2:Y:S02]  /*3cf0*/  SYNCS.PHASECHK.TRANS64.TRYWAIT P0, [UR4], R3 ;  /* 0x00000003ff0075a7 */ /* 0x000ea40008001104 */
[----:B--2---:R-:W-:Y:S05]  /*3d00*/  @!P0 BRA `(.L_x_75) ;  /* 0x0000006400848947 */ /* 0x004fea0003800000 */
.L_x_163:
        /* <DEDUP_REMOVED lines=9> */
.L_x_165:
        /* <DEDUP_REMOVED lines=9> */
.L_x_167:
[----:B------:R-:W-:-:S04]  /*3e30*/  UIADD3 UR4, UPT, UPT, UR4, 0x1, URZ ;  /* 0x0000000104047890 */ /* 0x000fc8000fffe0ff */
[----:B------:R-:W-:-:S04]  /*3e40*/  UISETP.NE.AND UP0, UPT, UR4, 0x4, UPT ;  /* 0x000000040400788c */ /* 0x000fc8000bf05270 */
[----:B------:R-:W-:Y:S02]  /*3e50*/  USEL UR5, URZ, 0x1, UP0 ;  /* 0x00000001ff057887 */ /* 0x000fe40008000000 */
[----:B------:R-:W-:-:S04]  /*3e60*/  USEL UR4, UR4, URZ, UP0 ;  /* 0x000000ff04047287 */ /* 0x000fc80008000000 */
[----:B------:R-:W-:Y:S01]  /*3e70*/  ULEA UR4, UR4, UR7, 0x3 ;  /* 0x0000000704047291 */ /* 0x000fe2000f8e18ff */
[----:B-1----:R-:W-:-:S04]  /*3e80*/  LOP3.LUT R3, R2, UR5, RZ, 0x3c, !PT ;  /* 0x0000000502037c12 */ /* 0x002fc8000f8e3cff */
[----:B------:R-:W-:Y:S01]  /*3e90*/  SHF.L.U32 R3, R3, 0x1f, RZ ;  /* 0x0000001f03037819 */ /* 0x000fe200000006ff */
[----:B------:R-:W-:-:S04]  /*3ea0*/  IMAD.U32 R0, RZ, RZ, UR4 ;  /* 0x00000004ff007e24 */ /* 0x000fc8000f8e00ff */
[----:B------:R1:W2:Y:S03]  /*3eb0*/  SYNCS.PHASECHK.TRANS64.TRYWAIT P0, [R0+URZ], R3 ;  /* 0x00000003000075a7 */ /* 0x0002a600080011ff */
[----:B--2---:R-:W-:Y:S05]  /*3ec0*/  @!P0 NANOSLEEP.SYNCS 0x989680 ;  /* 0x009896800000895d */ /* 0x004fea0003900000 */
[----:B------:R-:W2:Y:S02]  /*3ed0*/  @!P0 SYNCS.PHASECHK.TRANS64 P0, [R0+URZ], R3 ;  /* 0x00000003000085a7 */ /* 0x000ea400080010ff */
[----:B--2---:R-:W-:Y:S05]  /*3ee0*/  @P0 BRA `(.L_x_78) ;  /* 0x0000000000200947 */ /* 0x004fea0003800000 */
.L_x_79:
[----:B--2---:R2:W4:Y:S02]  /*3ef0*/  SYNCS.PHASECHK.TRANS64.TRYWAIT P0, [R0+URZ], R3 ;  /* 0x00000003000075a7 */ /* 0x00452400080011ff */
[----:B----4-:R-:W-:Y:S05]  /*3f00*/  @!P0 NANOSLEEP.SYNCS 0x989680 ;  /* 0x009896800000895d */ /* 0x010fea0003900000 */
[----:B------:R-:W4:Y:S02]  /*3f10*/  @!P0 SYNCS.PHASECHK.TRANS64 P0, [R0+URZ], R3 ;  /* 0x00000003000085a7 */ /* 0x000f2400080010ff */
[----:B----4-:R-:W-:Y:S05]  /*3f20*/  @!P0 BRA `(.L_x_79) ;  /* 0xfffffffc00f08947 */ /* 0x010fea000383ffff */
[----:B------:R-:W-:Y:S05]  /*3f30*/  BRA `(.L_x_78) ;  /* 0x00000000000c7947 */ /* 0x000fea0003800000 */
.L_x_74:
[----:B------:R-:W-:-:S04]  /*3f40*/  UIADD3 UR4, UPT, UPT, UR17, 0x100, URZ ;  /* 0x0000010011047890 */ /* 0x000fc8000fffe0ff */
[----:B------:R-:W-:-:S09]  /*3f50*/  UPRMT UR4, UR34, 0x654, UR4 ;  /* 0x0000065422047896 */ /* 0x000fd20008000004 */
[----:B------:R-:W-:Y:S03]  /*3f60*/  SYNCS.ARRIVE.TRANS64.RED.A1T0 RZ, [UR4], RZ ;  /* 0x000000ffffff79a7 */ /* 0x000fe60008100404 */
.L_x_78:
[----:B-12---:R-:W-:Y:S01]  /*3f70*/  SHF.L.U32 R3, RZ, 0x1f, RZ ;  /* 0x0000001fff037819 */ /* 0x006fe200000006ff */
[----:B------:R-:W-:Y:S01]  /*3f80*/  UIADD3 UR4, UPT, UPT, UR17, 0x100, URZ ;  /* 0x0000010011047890 */ /* 0x000fe2000fffe0ff */
[----:B------:R-:W-:Y:S02]  /*3f90*/  PLOP3.LUT P0, PT, PT, PT, UP1, 0x80, 0x8 ;  /* 0x000000000008781c */ /* 0x000fe40003f0f018 */
[----:B------:R-:W1:Y:S02]  /*3fa0*/  SYNCS.PHASECHK.TRANS64.TRYWAIT P1, [UR17+0x100], R3 ;  /* 0x00010003ff0075a7 */ /* 0x000e640008021111 */
[----:B-1----:R-:W-:Y:S09]  /*3fb0*/  @!P1 BRA `(.L_x_80) ;  /* 0x0000006400209947 */ /* 0x002ff20003800000 */
.L_x_169:
[----:B------:R-:W-:Y:S01]  /*3fc0*/  @!UP1 UPRMT UR4, UR34, 0x654, UR4 ;  /* 0x0000065422049896 */ /* 0x000fe20008000004 */
[----:B------:R-:W-:Y:S01]  /*3fd0*/  UMOV UR5, 0xffff ;  /* 0x0000ffff00057882 */ /* 0x000fe20000000000 */
[----:B------:R-:W-:-:S07]  /*3fe0*/  UMOV UR6, 0x1 ;  /* 0x0000000100067882 */ /* 0x000fce0000000000 */
[----:B------:R-:W-:Y:S01]  /*3ff0*/  @!P0 SYNCS.ARRIVE.TRANS64.RED.A1T0 RZ, [UR4], RZ ;  /* 0x000000ffffff89a7 */ /* 0x000fe20008100404 */
[----:B------:R-:W-:Y:S01]  /*4000*/  NOP ;  /* 0x0000000000007918 */ /* 0x000fe20000000000 */
[----:B-1----:R-:W1:Y:S01]  /*4010*/  LDS R0, [UR8+0x14] ;  /* 0x00001408ff007984 */ /* 0x002e620008000800 */
[----:B------:R-:W-:-:S04]  /*4020*/  ULOP3.LUT UR4, UR32, 0xffff, URZ, 0xc0, !UPT ;  /* 0x0000ffff20047892 */ /* 0x000fc8000f8ec0ff */
[----:B------:R-:W-:-:S04]  /*4030*/  USHF.R.U32.HI UR4, URZ, 0x5, UR4 ;  /* 0x00000005ff047899 */ /* 0x000fc80008011604 */
[----:B------:R-:W-:Y:S02]  /*4040*/  USHF.L.U32 UR5, UR5, UR4, URZ ;  /* 0x0000000405057299 */ /* 0x000fe400080006ff */
[----:B------:R-:W-:-:S04]  /*4050*/  USHF.L.U32 UR4, UR6, UR4, URZ ;  /* 0x0000000406047299 */ /* 0x000fc800080006ff */
[----:B-1----:R-:W-:-:S04]  /*4060*/  LOP3.LUT R0, R0, UR5, RZ, 0xc0, !PT ;  /* 0x0000000500007c12 */ /* 0x002fc8000f8ec0ff */
[----:B------:R-:W-:-:S13]  /*4070*/  ISETP.NE.AND P0, PT, R0, UR5, PT ;  /* 0x0000000500007c0c */ /* 0x000fda000bf05270 */
[----:B------:R-:W-:Y:S05]  /*4080*/  @P0 BRA `(.L_x_81) ;  /* 0x0000000000580947 */ /* 0x000fea0003800000 */
[----:B------:R-:W1:Y:S02]  /*4090*/  LDS R0, [UR8+0x18] ;  /* 0x00001808ff007984 */ /* 0x000e640008000800 */
[----:B-1----:R-:W-:-:S04]  /*40a0*/  LOP3.LUT R0, R0, UR4, RZ, 0xc0, !PT ;  /* 0x0000000400007c12 */ /* 0x002fc8000f8ec0ff */
[----:B------:R-:W-:-:S13]  /*40b0*/  ISETP.NE.AND P0, PT, R0, UR4, PT ;  /* 0x0000000400007c0c */ /* 0x000fda000bf05270 */
[----:B------:R-:W-:Y:S05]  /*40c0*/  @P0 BRA `(.L_x_82) ;  /* 0x00000000003c0947 */ /* 0x000fea0003800000 */
[----:B------:R-:W1:Y:S01]  /*40d0*/  S2R R2, SR_LANEID ;  /* 0x0000000000027919 */ /* 0x000e620000000000 */
[----:B------:R-:W-:Y:S01]  /*40e0*/  ULOP3.LUT UR5, URZ, UR5, URZ, 0x33, !UPT ;  /* 0x00000005ff057292 */ /* 0x000fe2000f8e33ff */
[----:B------:R-:W-:Y:S01]  /*40f0*/  LOP3.LUT R4, RZ, UR4, RZ, 0x33, !PT ;  /* 0x00000004ff047c12 */ /* 0x000fe2000f8e33ff */
[----:B------:R-:W-:Y:S02]  /*4100*/  VOTEU.ANY UR4, UPT, PT ;  /* 0x0000000000047886 */ /* 0x000fe400038e0100 */
[----:B------:R-:W-:Y:S01]  /*4110*/  UFLO.U32 UR4, UR4 ;  /* 0x00000004000472bd */ /* 0x000fe200080e0000 */
[----:B------:R-:W2:Y:S01]  /*4120*/  REDUX UR6, R4 ;  /* 0x00000000040673c4 */ /* 0x000ea20000000000 */
[----:B------:R-:W-:-:S06]  /*4130*/  IMAD.U32 R0, RZ, RZ, UR5 ;  /* 0x00000005ff007e24 */ /* 0x000fcc000f8e00ff */
[----:B------:R4:W-:Y:S01]  /*4140*/  UTCATOMSWS.AND URZ, UR5 ;  /* 0x0000000500ff79e3 */ /* 0x0009e20008000000 */
[----:B------:R-:W3:Y:S01]  /*4150*/  REDUX UR7, R0 ;  /* 0x00000000000773c4 */ /* 0x000ee20000000000 */
[----:B-1----:R-:W-:Y:S01]  /*4160*/  ISETP.EQ.U32.AND P0, PT, R2, UR4, PT ;  /* 0x0000000402007c0c */ /* 0x002fe2000bf02070 */
[----:B--2---:R-:W-:Y:S01]  /*4170*/  IMAD.U32 R2, RZ, RZ, UR6 ;  /* 0x00000006ff027e24 */ /* 0x004fe2000f8e00ff */
[----:B---3--:R-:W-:-:S11]  /*4180*/  MOV R3, UR7 ;  /* 0x0000000700037c02 */ /* 0x008fd60008000f00 */
[----:B------:R4:W-:Y:S04]  /*4190*/  @P0 ATOMS.AND RZ, [UR8+0x14], R3 ;  /* 0x00001403ffff098c */ /* 0x0009e8000a800008 */
[----:B------:R4:W-:Y:S01]  /*41a0*/  @P0 ATOMS.AND RZ, [UR8+0x18], R2 ;  /* 0x00001802ffff098c */ /* 0x0009e2000a800008 */
[----:B------:R-:W-:Y:S05]  /*41b0*/  BRA `(.L_x_83) ;  /* 0x0000000000147947 */ /* 0x000fea0003800000 */
.L_x_82:
[----:B------:R-:W-:Y:S02]  /*41c0*/  MOV R2, 0x41e0 ;  /* 0x000041e000027802 */ /* 0x000fe40000000f00 */
[----:B---3-5:R-:W-:Y:S05]  /*41d0*/  CALL.REL.NOINC `($__internal_0_$__cuda_sm10x_tcgen05_guardrail_trap_col_being_dealloced_not_returned_by_alloc) ;  /* 0x0000006400fc7944 */ /* 0x028fea0003c00000 */
[----:B------:R-:W-:Y:S05]  /*41e0*/  BRA `(.L_x_83) ;  /* 0x0000000000087947 */ /* 0x000fea0003800000 */
.L_x_81:
[----:B------:R-:W-:Y:S02]  /*41f0*/  MOV R2, 0x4210 ;  /* 0x0000421000027802 */ /* 0x000fe40000000f00 */
[----:B---3-5:R-:W-:Y:S05]  /*4200*/  CALL.REL.NOINC `($__internal_2_$__cuda_sm10x_tcgen05_guardrail_trap_unallocated_columns_being_dealloced) ;  /* 0x0000006800087944 */ /* 0x028fea0003c00000 */
.L_x_83:
[----:B------:R-:W-:Y:S01]  /*4210*/  NOP ;  /* 0x0000000000007918 */ /* 0x000fe20000000000 */
[----:B----4-:R-:W-:Y:S05]  /*4220*/  EXIT ;  /* 0x000000000000794d */ /* 0x010fea0003800000 */
.L_x_54:
[----:B------:R-:W-:-:S09]  /*4230*/  UISETP.NE.OR UP0, UPT, UR13, 0x3, !UP3 ;  /* 0x000000030d00788c */ /* 0x000fd2000df05670 */
[----:B------:R-:W-:Y:S05]  /*4240*/  BRA.U UP0, `(.L_x_84) ;  /* 0x0000001100c07547 */ /* 0x000fea000b800000 */
[----:B------:R-:W1:Y:S01]  /*4250*/  LDCU UR31, c[0x0][0x370] ;  /* 0x00006e00ff1f77ac */ /* 0x000e620008000800 */
[----:B------:R-:W2:Y:S01]  /*4260*/  LDC.64 R16, c[0x0][0x348] ;  /* 0x0000d200ff107b82 */ /* 0x000ea20000000a00 */
[----:B------:R-:W-:Y:S02]  /*4270*/  HFMA2 R13, -RZ, RZ, 0, 0 ;  /* 0x00000000ff0d7431 */ /* 0x000fe400000001ff */
[----:B------:R-:W-:Y:S01]  /*4280*/  IMAD.MOV.U32 R15, RZ, RZ, 0x1 ;  /* 0x00000001ff0f7424 */ /* 0x000fe200078e00ff */
[----:B------:R-:W1:Y:S01]  /*4290*/  LDCU.128 UR48, c[0x0][0xb10] ;  /* 0x00016200ff3077ac */ /* 0x000e620008000c00 */
[----:B------:R-:W-:Y:S01]  /*42a0*/  IMAD.MOV.U32 R14, RZ, RZ, RZ ;  /* 0x000000ffff0e7224 */ /* 0x000fe200078e00ff */
[----:B------:R-:W-:Y:S01]  /*42b0*/  MOV R7, 0x1000 ;  /* 0x0000100000077802 */ /* 0x000fe20000000f00 */
[----:B------:R-:W3:Y:S01]  /*42c0*/  LDCU UR30, c[0x0][0x374] ;  /* 0x00006e80ff1e77ac */ /* 0x000ee20008000800 */
[----:B------:R-:W4:Y:S01]  /*42d0*/  LDC.64 R2, c[0x0][0x888] ;  /* 0x00022200ff027b82 */ /* 0x000f220000000a00 */
[----:B------:R-:W3:Y:S01]  /*42e0*/  LDCU UR15, c[0x0][0xb0c] ;  /* 0x00016180ff0f77ac */ /* 0x000ee20008000800 */
[----:B------:R-:W2:Y:S06]  /*42f0*/  LDCU UR54, c[0x0][0xb20] ;  /* 0x00016400ff3677ac */ /* 0x000eac0008000800 */
[----:B------:R-:W4:Y:S01]  /*4300*/  LDC.64 R4, c[0x0][0x890] ;  /* 0x00022400ff047b82 */ /* 0x000f220000000a00 */
[----:B------:R-:W2:Y:S01]  /*4310*/  LDCU UR4, c[0x0][0xb30] ;  /* 0x00016600ff0477ac */ /* 0x000ea20008000800 */
[----:B------:R-:W-:Y:S01]  /*4320*/  UMOV UR21, 0x400 ;  /* 0x0000040000157882 */ /* 0x000fe20000000000 */
[----:B-1----:R-:W-:-:S02]  /*4330*/  UIMAD.WIDE.U32 UR6, UR31, UR48, URZ ;  /* 0x000000301f0672a5 */ /* 0x002fc4000f8e00ff */
[----:B---3--:R-:W-:Y:S02]  /*4340*/  UIMAD.WIDE.U32 UR8, UR30, UR51, URZ ;  /* 0x000000331e0872a5 */ /* 0x008fe4000f8e00ff */
[----:B------:R-:W-:Y:S02]  /*4350*/  ULEA UR21, UR58, UR21, 0x18 ;  /* 0x000000153a157291 */ /* 0x000fe4000f8ec0ff */
[----:B------:R-:W-:Y:S02]  /*4360*/  UPLOP3.LUT UP2, UPT, UPT, UPT, UPT, 0x40, 0x4 ;  /* 0x000000000004789c */ /* 0x000fe40003f4e870 */
[----:B------:R-:W-:Y:S02]  /*4370*/  UIADD3 UR37, UPT, UPT, UR21, 0x48, URZ ;  /* 0x0000004815257890 */ /* 0x000fe4000fffe0ff */
[----:B------:R-:W-:Y:S02]  /*4380*/  UIADD3 UR41, UPT, UPT, UR21, 0x30, URZ ;  /* 0x0000003015297890 */ /* 0x000fe4000fffe0ff */
[----:B------:R-:W-:-:S02]  /*4390*/  UIADD3 UR33, UPT, UPT, UR21, 0x38, URZ ;  /* 0x0000003815217890 */ /* 0x000fc4000fffe0ff */
[----:B------:R-:W-:Y:S01]  /*43a0*/  UIADD3 UR25, UPT, UPT, UR21, 0x40, URZ ;  /* 0x0000004015197890 */ /* 0x000fe2000fffe0ff */
[----:B------:R-:W-:Y:S01]  /*43b0*/  UMOV UR6, UR7 ;  /* 0x0000000700067c82 */ /* 0x000fe20008000000 */
[----:B------:R-:W-:Y:S01]  /*43c0*/  UMOV UR47, UR9 ;  /* 0x00000009002f7c82 */ /* 0x000fe20008000000 */
[----:B------:R-:W-:Y:S02]  /*43d0*/  UISETP.GE.AND UP0, UPT, UR45, 0x1, UPT ;  /* 0x000000012d00788c */ /* 0x000fe4000bf06270 */
[----:B------:R-:W-:Y:S01]  /*43e0*/  UISETP.NE.AND UP4, UPT, UR45, 0x1, UPT ;  /* 0x000000012d00788c */ /* 0x000fe2000bf85270 */
[----:B------:R-:W1:Y:S01]  /*43f0*/  LDCU.64 UR22, c[0x0][0xb28] ;  /* 0x00016500ff1677ac */ /* 0x000e620008000a00 */
[----:B------:R-:W-:Y:S02]  /*4400*/  UISETP.NE.AND UP6, UPT, UR15, 0x1, UPT ;  /* 0x000000010f00788c */ /* 0x000fe4000bfc5270 */
[----:B------:R-:W-:Y:S02]  /*4410*/  UISETP.NE.AND UP5, UPT, UR50, 0x1, UPT ;  /* 0x000000013200788c */ /* 0x000fe4000bfa5270 */
[----:B------:R-:W-:-:S02]  /*4420*/  UPRMT UR37, UR58, 0x654, UR37 ;  /* 0x000006543a257896 */ /* 0x000fc40008000025 */
[----:B------:R-:W-:Y:S02]  /*4430*/  USHF.R.U32.HI UR52, URZ, UR49, UR6 ;  /* 0x00000031ff347299 */ /* 0x000fe40008011606 */
[----:B------:R-:W-:Y:S02]  /*4440*/  UPRMT UR46, UR58, 0x654, UR41 ;  /* 0x000006543a2e7896 */ /* 0x000fe40008000029 */
[----:B------:R-:W-:Y:S02]  /*4450*/  UPRMT UR39, UR58, 0x654, UR33 ;  /* 0x000006543a277896 */ /* 0x000fe40008000021 */
[----:B------:R-:W-:Y:S02]  /*4460*/  UPRMT UR38, UR58, 0x654, UR25 ;  /* 0x000006543a267896 */ /* 0x000fe40008000019 */
[----:B--2---:R-:W-:Y:S02]  /*4470*/  USHF.R.U32.HI UR47, URZ, UR54, UR47 ;  /* 0x00000036ff2f7299 */ /* 0x004fe4000801162f */
[----:B------:R-:W-:-:S11]  /*4480*/  UISETP.NE.AND UP3, UPT, UR4, 0x1, UPT ;  /* 0x000000010400788c */ /* 0x000fd6000bf65270 */
.L_x_95:
[C---:B------:R-:W-:Y:S02]  /*4490*/  LEA R12, R14.reuse, UR21, 0x3 ;  /* 0x000000150e0c7c11 */ /* 0x040fe4000f8e18ff */
[----:B------:R-:W-:Y:S02]  /*44a0*/  SHF.L.U32 R9, R13, 0x1f, RZ ;  /* 0x0000001f0d097819 */ /* 0x000fe400000006ff */
[----:B------:R-:W-:Y:S02]  /*44b0*/  LEA R10, R14, UR21, 0x4 ;  /* 0x000000150e0a7c11 */ /* 0x000fe4000f8e20ff */
[----:B------:R-:W2:Y:S02]  /*44c0*/  SYNCS.PHASECHK.TRANS64.TRYWAIT P0, [R12+URZ+0x80], R9 ;  /* 0x000080090c0075a7 */ /* 0x000ea400080011ff */
[----:B--23--:R-:W-:Y:S05]  /*44d0*/  @!P0 BRA `(.L_x_85) ;  /* 0x0000005c00f08947 */ /* 0x00cfea0003800000 */
.L_x_170:
[----:B--2---:R-:W2:Y:S01]  /*44e0*/  LDS.128 R8, [R10+0x110] ;  /* 0x000110000a087984 */ /* 0x004ea20000000c00 */
[----:B------:R-:W-:Y:S01]  /*44f0*/  UISETP.GE.AND UP0, UPT, UR45, 0x1, UPT ;  /* 0x000000012d00788c */ /* 0x000fe2000bf06270 */
[----:B------:R-:W-:Y:S01]  /*4500*/  @!PT LDS RZ, [RZ] ;  /* 0x00000000fffff984 */ /* 0x000fe20000000800 */
[----:B------:R-:W-:Y:S01]  /*4510*/  @!PT LDS RZ, [RZ] ;  /* 0x00000000fffff984 */ /* 0x000fe20000000800 */
[----:B------:R-:W-:Y:S01]  /*4520*/  @!PT LDS RZ, [RZ] ;  /* 0x00000000fffff984 */ /* 0x000fe20000000800 */
[----:B------:R-:W-:Y:S01]  /*4530*/  @!PT LDS RZ, [RZ] ;  /* 0x00000000fffff984 */ /* 0x000fe20000000800 */
[----:B------:R3:W-:Y:S06]  /*4540*/  MEMBAR.ALL.CTA ;  /* 0x0000000000007992 */ /* 0x0007ec0000008000 */
[----:B---3--:R-:W3:Y:S01]  /*4550*/  FENCE.VIEW.ASYNC.S ;  /* 0x00000000000073c6 */ /* 0x008ee20000000000 */
[----:B--2---:R-:W-:Y:S11]  /*4560*/  LOP3.LUT P0, RZ, R10, 0x1, RZ, 0xc0, !PT ;  /* 0x000000010aff7812 */ /* 0x004ff6000780c0ff */
[----:B------:R-:W-:Y:S02]  /*4570*/  @!UPT UIADD3 URZ, UPT, UPT, URZ, URZ, URZ ;  /* 0x000000fffffff290 */ /* 0x000fe4000fffe0ff */
[----:B---3--:R-:W-:Y:S01]  /*4580*/  VOTEU.ANY UP1, P0 ;  /* 0x0000000000ff7886 */ /* 0x008fe20000020100 */
[----:B------:R-:W-:Y:S11]  /*4590*/  PLOP3.LUT P0, PT, PT, PT, UP1, 0x80, 0x8 ;  /* 0x000000000008781c */ /* 0x000ff60003f0f018 */
[----:B------:R-:W-:Y:S02]  /*45a0*/  @!UPT UIADD3 URZ, UPT, UPT, URZ, URZ, URZ ;  /* 0x000000fffffff290 */ /* 0x000fe4000fffe0ff */
[----:B------:R-:W-:Y:S02]  /*45b0*/  @P0 SHF.R.U32.HI R0, RZ, 0x10, R9 ;  /* 0x00000010ff000819 */ /* 0x000fe40000011609 */
[----:B------:R-:W-:Y:S02]  /*45c0*/  @P0 MOV R6, R8 ;  /* 0x0000000800060202 */ /* 0x000fe40000000f00 */
[----:B------:R-:W-:Y:S01]  /*45d0*/  @P0 R2UR UR4, R0 ;  /* 0x00000000000402ca */ /* 0x000fe200000e0000 */
[----:B------:R-:W-:Y:S01]  /*45e0*/  VIADD R0, R12, 0x90 ;  /* 0x000000900c007836 */ /* 0x000fe20000000000 */
[----:B------:R-:W-:Y:S02]  /*45f0*/  @P0 LOP3.LUT R8, R9, 0xffff, RZ, 0xc0, !PT ;  /* 0x0000ffff09080812 */ /* 0x000fe400078ec0ff */
[----:B------:R-:W-:Y:S02]  /*4600*/  @P0 R2UR UR6, R6 ;  /* 0x00000000060602ca */ /* 0x000fe400000e0000 */
[----:B------:R-:W-:Y:S02]  /*4610*/  PRMT R0, RZ, 0x654, R0 ;  /* 0x00000654ff007816 */ /* 0x000fe40000000000 */
[----:B------:R-:W-:Y:S02]  /*4620*/  @P0 R2UR UR5, R8 ;  /* 0x00000000080502ca */ /* 0x000fe400000e0000 */
[----:B------:R2:W-:Y:S03]  /*4630*/  SYNCS.ARRIVE.TRANS64.RED.A1T0 RZ, [R0+URZ], RZ ;  /* 0x000000ff00ff79a7 */ /* 0x0005e600081004ff */
[----:B------:R-:W-:Y:S04]  /*4640*/  @UP1 UMOV UR29, UR4 ;  /* 0x00000004001d1c82 */ /* 0x000fe80008000000 */
[----:B------:R-:W-:Y:S04]  /*4650*/  @UP1 UMOV UR14, UR6 ;  /* 0x00000006000e1c82 */ /* 0x000fe80008000000 */
[----:B------:R-:W-:Y:S01]  /*4660*/  @UP1 UMOV UR13, UR5 ;  /* 0x00000005000d1c82 */ /* 0x000fe20008000000 */
[----:B------:R-:W-:Y:S05]  /*4670*/  BRA.U !UP0, `(.L_x_86) ;  /* 0x0000000108a47547 */ /* 0x000fea000b800000 */
[----:B------:R-:W-:Y:S02]  /*4680*/  UIMAD.WIDE.U32 UR16, UR13, UR51, URZ ;  /* 0x000000330d1072a5 */ /* 0x000fe4000f8e00ff */
[----:B------:R-:W-:Y:S02]  /*4690*/  UIMAD.WIDE.U32 UR18, UR14, UR48, URZ ;  /* 0x000000300e1272a5 */ /* 0x000fe4000f8e00ff */
[----:B------:R-:W-:Y:S02]  /*46a0*/  USEL UR4, UR30, UR47, !UP5 ;  /* 0x0000002f1e047287 */ /* 0x000fe4000e800000 */
[----:B------:R-:W-:Y:S02]  /*46b0*/  USEL UR7, UR31, UR52, !UP6 ;  /* 0x000000341f077287 */ /* 0x000fe4000f000000 */
[----:B-1----:R-:W-:Y:S02]  /*46c0*/  UIMAD.WIDE.U32 UR8, UR4, UR22, URZ ;  /* 0x00000016040872a5 */ /* 0x002fe4000f8e00ff */
[----:B------:R-:W-:Y:S01]  /*46d0*/  UIMAD.WIDE.U32 UR10, UR7, UR22, URZ ;  /* 0x00000016070a72a5 */ /* 0x000fe2000f8e00ff */
[----:B------:R-:W-:Y:S02]  /*46e0*/  UMOV UR5, UR17 ;  /* 0x0000001100057c82 */ /* 0x000fe40008000000 */
[----:B------:R-:W-:Y:S03]  /*46f0*/  USHF.R.U32.HI UR6, URZ, UR54, UR5 ;  /* 0x00000036ff067299 */ /* 0x000fe60008011605 */
[----:B------:R-:W-:Y:S01]  /*4700*/  UMOV UR5, UR19 ;  /* 0x0000001300057c82 */ /* 0x000fe20008000000 */
[----:B------:R-:W-:Y:S02]  /*4710*/  USEL UR6, UR13, UR6, !UP5 ;  /* 0x000000060d067287 */ /* 0x000fe4000e800000 */
[----:B------:R-:W-:Y:S03]  /*4720*/  USHF.R.U32.HI UR12, URZ, UR49, UR5 ;  /* 0x00000031ff0c7299 */ /* 0x000fe60008011605 */
[----:B------:R-:W-:Y:S02]  /*4730*/  UMOV UR5, UR9 ;  /* 0x0000000900057c82 */ /* 0x000fe40008000000 */
[----:B------:R-:W-:Y:S03]  /*4740*/  @UP4 USHF.R.U32.HI UR4, URZ, UR23, UR5 ;  /* 0x00000017ff044299 */ /* 0x000fe60008011605 */
[----:B------:R-:W-:Y:S01]  /*4750*/  UMOV UR5, UR11 ;  /* 0x0000000b00057c82 */ /* 0x000fe20008000000 */
[----:B------:R-:W-:Y:S02]  /*4760*/  UIMAD UR4, UR45, UR4, URZ ;  /* 0x000000042d0472a4 */ /* 0x000fe4000f8e02ff */
[----:B------:R-:W-:Y:S02]  /*4770*/  @UP4 USHF.R.U32.HI UR7, URZ, UR23, UR5 ;  /* 0x00000017ff074299 */ /* 0x000fe40008011605 */
[----:B------:R-:W-:Y:S02]  /*4780*/  UIMAD.WIDE.U32 UR10, UR6, UR22, URZ ;  /* 0x00000016060a72a5 */ /* 0x000fe4000f8e00ff */
[----:B------:R-:W-:Y:S02]  /*4790*/  USEL UR5, UR14, UR12, !UP6 ;  /* 0x0000000c0e057287 */ /* 0x000fe4000f000000 */
[----:B------:R-:W-:Y:S02]  /*47a0*/  UIMAD UR8, UR45, UR7, URZ ;  /* 0x000000072d0872a4 */ /* 0x000fe4000f8e02ff */
[----:B------:R-:W-:Y:S03]  /*47b0*/  UISETP.GE.AND UP0, UPT, UR6, UR4, UPT ;  /* 0x000000040600728c */ /* 0x000fe6000bf06270 */
[----:B------:R-:W-:Y:S01]  /*47c0*/  UMOV UR4, UR11 ;  /* 0x0000000b00047c82 */ /* 0x000fe20008000000 */
[----:B------:R-:W-:Y:S02]  /*47d0*/  UISETP.GE.OR UP0, UPT, UR5, UR8, UP0 ;  /* 0x000000080500728c */ /* 0x000fe40008706670 */
[----:B------:R-:W-:Y:S02]  /*47e0*/  USHF.R.U32.HI UR4, URZ, UR23, UR4 ;  /* 0x00000017ff047299 */ /* 0x000fe40008011604 */
[----:B------:R-:W-:Y:S02]  /*47f0*/  UIMAD.WIDE.U32 UR8, UR5, UR22, URZ ;  /* 0x00000016050872a5 */ /* 0x000fe4000f8e00ff */
[----:B------:R-:W-:Y:S04]  /*4800*/  USEL UR10, UR6, UR4, !UP4 ;  /* 0x00000004060a7287 */ /* 0x000fe8000e000000 */
[----:B------:R-:W-:Y:S01]  /*4810*/  UIADD3 UR11, UPT, UPT, -UR10, URZ, URZ ;  /* 0x000000ff0a0b7290 */ /* 0x000fe2000fffe1ff */
[----:B------:R-:W-:Y:S02]  /*4820*/  @!UP0 UMOV UR4, UR9 ;  /* 0x0000000900048c82 */ /* 0x000fe40008000000 */
[----:B------:R-:W-:Y:S02]  /*4830*/  @!UP0 USHF.R.U32.HI UR4, URZ, UR23, UR4 ;  /* 0x00000017ff048299 */ /* 0x000fe40008011604 */
[----:B------:R-:W-:Y:S02]  /*4840*/  UIMAD UR8, UR45, UR11, UR6 ;  /* 0x0000000b2d0872a4 */ /* 0x000fe4000f8e0206 */
[----:B------:R-:W-:Y:S04]  /*4850*/  @!UP0 USEL UR4, UR5, UR4, !UP4 ;  /* 0x0000000405048287 */ /* 0x000fe8000e000000 */
[----:B------:R-:W-:Y:S02]  /*4860*/  @!UP0 UIMAD UR7, UR7, UR8, UR4 ;  /* 0x00000008070782a4 */ /* 0x000fe4000f8e0204 */
[----:B------:R-:W-:Y:S02]  /*4870*/  @!UP0 UIADD3 UR9, UPT, UPT, UR10, -UR4, URZ ;  /* 0x800000040a098290 */ /* 0x000fe4000fffe0ff */
[----:B------:R-:W-:Y:S02]  /*4880*/  UIADD3 UR8, UPT, UPT, -UR6, URZ, URZ ;  /* 0x000000ff06087290 */ /* 0x000fe4000fffe1ff */
[----:B------:R-:W-:Y:S02]  /*4890*/  UIADD3 UR4, UPT, UPT, -UR5, URZ, URZ ;  /* 0x000000ff05047290 */ /* 0x000fe4000fffe1ff */
[----:B------:R-:W-:Y:S03]  /*48a0*/  @!UP0 UIMAD UR6, UR9, UR45, UR5 ;  /* 0x0000002d090682a4 */ /* 0x000fe6000f8e0205 */
[----:B------:R-:W-:Y:S01]  /*48b0*/  @!UP0 UMOV UR5, UR7 ;  /* 0x0000000700058c82 */ /* 0x000fe20008000000 */
[----:B------:R-:W-:Y:S02]  /*48c0*/  UIMAD UR7, UR15, UR4, UR14 ;  /* 0x000000040f0772a4 */ /* 0x000fe4000f8e020e */
[----:B------:R-:W-:Y:S02]  /*48d0*/  UIMAD UR4, UR50, UR8, UR13 ;  /* 0x00000008320472a4 */ /* 0x000fe4000f8e020d */
[----:B------:R-:W-:Y:S02]  /*48e0*/  UIMAD UR14, UR5, UR15, UR7 ;  /* 0x0000000f050e72a4 */ /* 0x000fe4000f8e0207 */
[----:B------:R-:W-:Y:S11]  /*48f0*/  UIMAD UR13, UR6, UR50, UR4 ;  /* 0x00000032060d72a4 */ /* 0x000ff6000f8e0204 */
[----:B------:R-:W-:Y:S01]  /*4900*/  @!UPT UIADD3 URZ, UPT, UPT, URZ, URZ, URZ ;  /* 0x000000fffffff290 */ /* 0x000fe2000fffe0ff */
.L_x_86:
[----:B------:R-:W3:Y:S01]  /*4910*/  @!UP3 LDCU.128 UR8, c[0x0][0xb10] ;  /* 0x00016200ff08b7ac */ /* 0x000ee20008000c00 */
[C---:B----4-:R-:W-:Y:S02]  /*4920*/  ISETP.NE.U32.AND P1, PT, R4.reuse, RZ, PT ;  /* 0x000000ff0400720c */ /* 0x050fe40003f25070 */
[----:B------:R-:W-:Y:S02]  /*4930*/  ISETP.NE.U32.AND P0, PT, R4, RZ, PT ;  /* 0x000000ff0400720c */ /* 0x000fe40003f05070 */
[C---:B------:R-:W-:Y:S02]  /*4940*/  ISETP.NE.AND.EX P1, PT, R5.reuse, RZ, PT, P1 ;  /* 0x000000ff0500720c */ /* 0x040fe40003f25310 */
[----:B------:R-:W-:Y:S01]  /*4950*/  ISETP.NE.AND.EX P0, PT, R5, RZ, PT, P0 ;  /* 0x000000ff0500720c */ /* 0x000fe20003f05300 */
[----:B------:R-:W4:Y:S01]  /*4960*/  @!UP3 LDCU UR5, c[0x0][0xb0c] ;  /* 0x00016180ff05b7ac */ /* 0x000f220008000800 */
[----:B------:R-:W-:Y:S01]  /*4970*/  SHF.L.U32 R9, R15, 0x1f, RZ ;  /* 0x0000001f0f097819 */ /* 0x000fe200000006ff */
[----:B------:R-:W-:Y:S02]  /*4980*/  USHF.L.U32 UR42, UR32, 0x8, URZ ;  /* 0x00000008202a7899 */ /* 0x000fe400080006ff */
[----:B------:R-:W-:Y:S02]  /*4990*/  USHF.L.U32 UR43, UR20, 0x6, URZ ;  /* 0x00000006142b7899 */ /* 0x000fe400080006ff */
[----:B---3--:R-:W-:Y:S07]  /*49a0*/  UIMAD.WIDE.U32 UR6, UR14, UR8, URZ ;  /* 0x000000080e0672a5 */ /* 0x008fee000f8e00ff */
[----:B------:R-:W-:Y:S01]  /*49b0*/  @!UP3 UMOV UR4, UR7 ;  /* 0x000000070004bc82 */ /* 0x000fe20008000000 */
[----:B----4-:R-:W-:Y:S02]  /*49c0*/  @!UP3 UISETP.NE.AND UP0, UPT, UR5, 0x1, UPT ;  /* 0x000000010500b88c */ /* 0x010fe4000bf05270 */
[----:B------:R-:W-:Y:S02]  /*49d0*/  @!UP3 USHF.R.U32.HI UR4, URZ, UR9, UR4 ;  /* 0x00000009ff04b299 */ /* 0x000fe40008011604 */
[----:B------:R-:W-:Y:S02]  /*49e0*/  UIMAD.WIDE.U32 UR6, UR13, UR11, URZ ;  /* 0x0000000b0d0672a5 */ /* 0x000fe4000f8e00ff */
[----:B------:R-:W-:Y:S02]  /*49f0*/  @!UP3 USEL UR8, UR14, UR4, !UP0 ;  /* 0x000000040e08b287 */ /* 0x000fe4000c000000 */
[----:B------:R-:W-:Y:S03]  /*4a00*/  @!UP3 UISETP.NE.AND UP0, UPT, UR10, 0x1, UPT ;  /* 0x000000010a00b88c */ /* 0x000fe6000bf05270 */
[----:B------:R-:W-:Y:S02]  /*4a10*/  @!UP3 UMOV UR6, UR7 ;  /* 0x000000070006bc82 */ /* 0x000fe40008000000 */
[----:B------:R-:W3:Y:S02]  /*4a20*/  @!UP3 LDCU UR4, c[0x0][0xb20] ;  /* 0x00016400ff04b7ac */ /* 0x000ee40008000800 */
[----:B---3--:R-:W-:Y:S04]  /*4a30*/  @!UP3 USHF.R.U32.HI UR6, URZ, UR4, UR6 ;  /* 0x00000004ff06b299 */ /* 0x008fe80008011606 */
[----:B------:R-:W-:Y:S04]  /*4a40*/  @!UP3 USEL UR6, UR13, UR6, !UP0 ;  /* 0x000000060d06b287 */ /* 0x000fe8000c000000 */
[----:B------:R-:W-:Y:S02]  /*4a50*/  @!UP3 UIADD3 UR4, UPT, UPT, -UR8, UR6, URZ ;  /* 0x000000060804b290 */ /* 0x000fe4000fffe1ff */
[----:B------:R-:W-:Y:S02]  /*4a60*/  @!UP3 UIADD3 UR6, UPT, UPT, UR8, -UR6, URZ ;  /* 0x800000060806b290 */ /* 0x000fe4000fffe0ff */
[----:B------:R-:W-:Y:S02]  /*4a70*/  @!UP3 UIMAD UR14, UR4, UR5, UR14 ;  /* 0x00000005040eb2a4 */ /* 0x000fe4000f8e020e */
[----:B------:R-:W-:Y:S01]  /*4a80*/  @!UP3 UIMAD UR13, UR6, UR10, UR13 ;  /* 0x0000000a060db2a4 */ /* 0x000fe2000f8e020d */
[----:B------:R-:W-:Y:S11]  /*4a90*/  BRA.U UP2, `(.L_x_87) ;  /* 0x0000000102107547 */ /* 0x000ff6000b800000 */
[----:B--2---:R-:W-:Y:S04]  /*4aa0*/  MOV R0, UR53 ;  /* 0x0000003500007c02 */ /* 0x004fe80008000f00 */
[----:B------:R-:W-:Y:S04]  /*4ab0*/  SHF.L.U32 R11, R0, 0x1f, RZ ;  /* 0x0000001f000b7819 */ /* 0x000fe800000006ff */
[----:B------:R-:W2:Y:S02]  /*4ac0*/  SYNCS.PHASECHK.TRANS64.TRYWAIT P2, [UR21+0x78], R11 ;  /* 0x0000780bff0075a7 */ /* 0x000ea40008041115 */
[----:B--2---:R-:W-:Y:S05]  /*4ad0*/  @!P2 BRA `(.L_x_88) ;  /* 0x000000580084a947 */ /* 0x004fea0003800000 */
.L_x_87:
[----:B------:R-:W-:Y:S05]  /*4ae0*/  @!P1 BRA `(.L_x_89) ;  /* 0x0000000000309947 */ /* 0x000fea0003800000 */
[----:B------:R-:W-:Y:S01]  /*4af0*/  ISETP.NE.U32.AND P1, PT, R2, RZ, PT ;  /* 0x000000ff0200720c */ /* 0x000fe20003f25070 */
[----:B------:R-:W3:Y:S01]  /*4b00*/  LDCU.64 UR4, c[0x0][0x358] ;  /* 0x00006b00ff0477ac */ /* 0x000ee20008000a00 */
[----:B------:R-:W-:Y:S02]  /*4b10*/  IMAD.MOV.U32 R86, RZ, RZ, 0x1 ;  /* 0x00000001ff567424 */ /* 0x000fe400078e00ff */
[----:B------:R-:W-:Y:S11]  /*4b20*/  ISETP.NE.AND.EX P1, PT, R3, RZ, PT, P1 ;  /* 0x000000ff0300720c */ /* 0x000ff60003f25310 */
[----:B------:R-:W-:Y:S02]  /*4b30*/  @!UPT UIADD3 URZ, UPT, UPT, URZ, URZ, URZ ;  /* 0x000000fffffff290 */ /* 0x000fe4000fffe0ff */
[----:B--2---:R-:W2:Y:S01]  /*4b40*/  @P1 LDC.64 R10, c[0x0][0x888] ;  /* 0x00022200ff0a1b82 */ /* 0x004ea20000000a00 */
[----:B------:R-:W-:Y:S04]  /*4b50*/  @P1 IMAD R0, R4, UR36, RZ ;  /* 0x0000002404001c24 */ /* 0x000fe8000f8e02ff */
[----:B--2---:R-:W-:Y:S04]  /*4b60*/  @P1 IMAD.WIDE R10, R0, 0x4, R10 ;  /* 0x00000004000a1825 */ /* 0x004fe800078e020a */
[----:B------:R-:W-:Y:S01]  /*4b70*/  HFMA2 R0, -RZ, RZ, 0, 5.9604644775390625e-08 ;  /* 0x00000001ff007431 */ /* 0x000fe200000001ff */
[----:B---3-5:R3:W5:Y:S04]  /*4b80*/  @P1 LDG.E R41, desc[UR4][R10.64] ;  /* 0x000000040a291981 */ /* 0x028768000c1e1900 */
[----:B------:R-:W-:Y:S01]  /*4b90*/  @!P1 PRMT R86, R0, 0x7610, R86 ;  /* 0x0000761000569816 */ /* 0x000fe20000000056 */
[----:B---3--:R-:W4:Y:S06]  /*4ba0*/  @!P1 LDC R41, c[0x0][0x880] ;  /* 0x00022000ff299b82 */ /* 0x008f2c0000000800 */
.L_x_89:
[----:B----45:R-:W-:Y:S01]  /*4bb0*/  @!P0 FSETP.EQ.AND P1, PT, R41, RZ, PT ;  /* 0x000000ff2900820b */ /* 0x030fe20003f22000 */
[----:B------:R-:W-:Y:S01]  /*4bc0*/  @!UPT UIADD3 URZ, UPT, UPT, URZ, URZ, URZ ;  /* 0x000000fffffff290 */ /* 0x000fe2000fffe0ff */
[----:B------:R-:W-:Y:S11]  /*4bd0*/  @!P0 BRA `(.L_x_90) ;  /* 0x0000000000188947 */ /* 0x000ff60003800000 */
[----:B------:R-:W-:Y:S02]  /*4be0*/  LOP3.LUT P0, RZ, R86, 0xff, RZ, 0xc0, !PT ;  /* 0x000000ff56ff7812 */ /* 0x000fe4000780c0ff */
[----:B------:R-:W-:Y:S04]  /*4bf0*/  ISETP.NE.U32.AND P1, PT, R2, RZ, PT ;  /* 0x000000ff0200720c */ /* 0x000fe80003f25070 */
[----:B------:R-:W-:Y:S04]  /*4c00*/  ISETP.NE.AND.EX P1, PT, R3, RZ, PT, P1 ;  /* 0x000000ff0300720c */ /* 0x000fe80003f25310 */
[----:B------:R-:W-:Y:S03]  /*4c10*/  PLOP3.LUT P1, PT, P1, PT, PT, 0x8, 0x80 ;  /* 0x000000000080781c */ /* 0x000fe60000f2e170 */
[----:B------:R-:W-:Y:S11]  /*4c20*/  @P0 FSETP.EQ.AND P1, PT, R41, RZ, PT ;  /* 0x000000ff2900020b */ /* 0x000ff60003f22000 */
[----:B------:R-:W-:Y:S02]  /*4c30*/  @!UPT UIADD3 URZ, UPT, UPT, URZ, URZ, URZ ;  /* 0x000000fffffff290 */ /* 0x000fe4000fffe0ff */
.L_x_90:
[----:B------:R-:W3:Y:S01]  /*4c40*/  SYNCS.PHASECHK.TRANS64.TRYWAIT P2, [UR21+0x50], R9 ;  /* 0x00005009ff0075a7 */ /* 0x000ee20008041115 */
[----:B------:R-:W-:Y:S04]  /*4c50*/  ELECT P0, URZ, PT ;  /* 0x0000000000ff782f */ /* 0x000fe80003800000 */
[----:B------:R-:W-:Y:S11]  /*4c60*/  PLOP3.LUT P1, PT, P1, P0, PT, 0xf2, 0x2f ;  /* 0x00000000002f781c */ /* 0x000ff60000f21e72 */
[----:B------:R-:W-:Y:S02]  /*4c70*/  @!UPT UIADD3 URZ, UPT, UPT, URZ, URZ, URZ ;  /* 0x000000fffffff290 */ /* 0x000fe4000fffe0ff */
[----:B------:R-:W-:Y:S05]  /*4c80*/  @!P1 IADD3 R8, P0, PT, R16, 0x580, RZ ;  /* 0x0000058010089810 */ /* 0x000fea0007f1e0ff */
[----:B------:R-:W-:Y:S01]  /*4c90*/  @!P1 IMAD.X R6, RZ, RZ, R17, P0 ;  /* 0x000000ffff069224 */ /* 0x000fe200000e0611 */
[----:B---3--:R-:W-:Y:S07]  /*4ca0*/  @!P2 BRA `(.L_x_91) ;  /* 0x000000580028a947 */ /* 0x008fee0003800000 */
.L_x_173:
[----:B------:R-:W-:Y:S01]  /*4cb0*/  @!P1 R2UR UR5, R8 ;  /* 0x00000000080592ca */ /* 0x000fe200000e0000 */
[----:B------:R-:W-:Y:S01]  /*4cc0*/  VOTEU.ALL UP0, P1 ;  /* 0x0000000000ff7886 */ /* 0x000fe20000800000 */
[----:B------:R-:W-:Y:S01]  /*4cd0*/  @!P1 R2UR UR4, R6 ;  /* 0x00000000060492ca */ /* 0x000fe200000e0000 */
[----:B------:R-:W-:Y:S01]  /*4ce0*/  UMOV UR6, 0x0 ;  /* 0x0000000000067882 */ /* 0x000fe20000000000 */
[----:B------:R-:W-:Y:S01]  /*4cf0*/  UMOV UR7, 0x10000000 ;  /* 0x1000000000077882 */ /* 0x000fe20000000000 */
[----:B------:R-:W-:Y:S01]  /*4d00*/  UMOV UR44, UR36 ;  /* 0x00000024002c7c82 */ /* 0x000fe20008000000 */
[----:B------:R-:W-:Y:S01]  /*4d10*/  @!UP0 UIADD3 UR40, UPT, UPT, UR21, 0x200, URZ ;  /* 0x0000020015288890 */ /* 0x000fe2000fffe0ff */
[----:B--2---:R-:W-:Y:S01]  /*4d20*/  @!P1 IMAD.MOV.U32 R0, RZ, RZ, 0x1000 ;  /* 0x00001000ff009424 */ /* 0x004fe200078e00ff */
[----:B------:R-:W-:Y:S01]  /*4d30*/  @!UP0 UIADD3 UR10, UPT, UPT, UR42, 0x80, URZ ;  /* 0x000000802a0a8890 */ /* 0x000fe2000fffe0ff */
[----:B------:R-:W-:Y:S01]  /*4d40*/  @!P1 IADD3 R8, P0, PT, R16, 0x580, RZ ;  /* 0x0000058010089810 */ /* 0x000fe20007f1e0ff */
[----:B------:R-:W-:Y:S01]  /*4d50*/  @!UP0 UIADD3 UR8, UPT, UPT, UR21, 0xa00, URZ ;  /* 0x00000a0015088890 */ /* 0x000fe2000fffe0ff */
[----:B------:R-:W-:Y:S02]  /*4d60*/  VOTEU.ALL UP0, P1 ;  /* 0x0000000000ff7886 */ /* 0x000fe40000800000 */
[----:B------:R-:W-:Y:S01]  /*4d70*/  IMAD.U32 R10, RZ, RZ, UR5 ;  /* 0x00000005ff0a7e24 */ /* 0x000fe2000f8e00ff */
[----:B------:R-:W-:Y:S01]  /*4d80*/  UMOV UR9, UR41 ;  /* 0x0000002900097c82 */ /* 0x000fe20008000000 */
[----:B------:R-:W-:Y:S01]  /*4d90*/  IMAD.U32 R11, RZ, RZ, UR4 ;  /* 0x00000004ff0b7e24 */ /* 0x000fe2000f8e00ff */
[----:B------:R-:W-:Y:S01]  /*4da0*/  UMOV UR11, UR43 ;  /* 0x0000002b000b7c82 */ /* 0x000fe20008000000 */
[----:B------:R-:W-:Y:S01]  /*4db0*/  UMOV UR12, UR36 ;  /* 0x00000024000c7c82 */ /* 0x000fe20008000000 */
[----:B------:R-:W-:Y:S01]  /*4dc0*/  @!P1 R2UR UR4, R10 ;  /* 0x000000000a0492ca */ /* 0x000fe200000e0000 */
[----:B------:R-:W-:Y:S01]  /*4dd0*/  @!P1 IMAD.X R6, RZ, RZ, R17, P0 ;  /* 0x000000ffff069224 */ /* 0x000fe200000e0611 */
[----:B------:R-:W-:Y:S11]  /*4de0*/  @!P1 R2UR UR5, R11 ;  /* 0x000000000b0592ca */ /* 0x000ff600000e0000 */
[----:B------:R-:W-:Y:S02]  /*4df0*/  @!UPT UIADD3 URZ, UPT, UPT, URZ, URZ, URZ ;  /* 0x000000fffffff290 */ /* 0x000fe4000fffe0ff */
[----:B------:R2:W-:Y:S01]  /*4e00*/  @!UP0 UTMALDG.3D [UR40], [UR4], desc[UR6] ;  /* 0x00000628040085b4 */ /* 0x0005e20008011000 */
[----:B------:R-:W-:Y:S05]  /*4e10*/  VOTEU.ALL UP0, P1 ;  /* 0x0000000000ff7886 */ /* 0x000fea0000800000 */
[----:B------:R2:W-:Y:S01]  /*4e20*/  @!UP0 UTMALDG.3D [UR8], [UR4], desc[UR6] ;  /* 0x00000608040085b4 */ /* 0x0005e20008011000 */
[----:B------:R2:W-:Y:S01]  /*4e30*/  @!P1 SYNCS.ARRIVE.TRANS64.RED.A0TR RZ, [UR21+0x30], R0 ;  /* 0x00003000ffff99a7 */ /* 0x0005e20008300415 */
[----:B------:R-:W-:Y:S01]  /*4e40*/  SYNCS.ARRIVE.TRANS64.RED.A1T0 RZ, [UR46], RZ ;  /* 0x000000ffffff79a7 */ /* 0x000fe2000810042e */
[----:B------:R-:W3:Y:S02]  /*4e50*/  SYNCS.PHASECHK.TRANS64.TRYWAIT P2, [UR21+0x58], R9 ;  /* 0x00005809ff0075a7 */ /* 0x000ee40008041115 */
[----:B--23--:R-:W-:Y:S05]  /*4e60*/  @!P2 BRA `(.L_x_92) ;  /* 0x0000005400d0a947 */ /* 0x00cfea0003800000 */
.L_x_175:
        /* <DEDUP_REMOVED lines=10> */
[----:B------:R-:W-:Y:S02]  /*4f10*/  @!UP0 UIADD3 UR10, UPT, UPT, UR42, 0xa0, URZ ;  /* 0x000000a02a0a8890 */ /* 0x000fe4000fffe0ff */
[----:B------:R-:W-:Y:S01]  /*4f20*/  @!UP0 UIADD3 UR8, UPT, UPT, UR21, 0x1a00, URZ ;  /* 0x00001a0015088890 */ /* 0x000fe2000fffe0ff */
[----:B------:R-:W-:Y:S01]  /*4f30*/  IMAD.U32 R10, RZ, RZ, UR5 ;  /* 0x00000005ff0a7e24 */ /* 0x000fe2000f8e00ff */
[----:B------:R-:W-:Y:S01]  /*4f40*/  VOTEU.ALL UP0, P1 ;  /* 0x0000000000ff7886 */ /* 0x000fe20000800000 */
[----:B------:R-:W-:Y:S01]  /*4f50*/  IMAD.U32 R11, RZ, RZ, UR4 ;  /* 0x00000004ff0b7e24 */ /* 0x000fe2000f8e00ff */
[----:B------:R-:W-:Y:S01]  /*4f60*/  UMOV UR9, UR33 ;  /* 0x0000002100097c82 */ /* 0x000fe20008000000 */
[----:B------:R-:W-:Y:S01]  /*4f70*/  UMOV UR11, UR43 ;  /* 0x0000002b000b7c82 */ /* 0x000fe20008000000 */
[----:B------:R-:W-:Y:S01]  /*4f80*/  @!P1 R2UR UR4, R10 ;  /* 0x000000000a0492ca */ /* 0x000fe200000e0000 */
[----:B------:R-:W-:Y:S01]  /*4f90*/  UMOV UR12, UR36 ;  /* 0x00000024000c7c82 */ /* 0x000fe20008000000 */
[----:B------:R-:W-:Y:S01]  /*4fa0*/  @!P1 R2UR UR5, R11 ;  /* 0x000000000b0592ca */ /* 0x000fe200000e0000 */
[----:B------:R-:W-:Y:S11]  /*4fb0*/  @!P1 IMAD.X R6, RZ, RZ, R17, P0 ;  /* 0x000000ffff069224 */ /* 0x000ff600000e0611 */
[----:B------:R-:W-:Y:S01]  /*4fc0*/  @!UPT UIADD3 URZ, UPT, UPT, URZ, URZ, URZ ;  /* 0x000000fffffff290 */ /* 0x000fe2000fffe0ff */
[----:B------:R2:W-:Y:S01]  /*4fd0*/  @!UP0 UTMALDG.3D [UR32], [UR4], desc[UR6] ;  /* 0x00000620040085b4 */ /* 0x0005e20008011000 */
[----:B------:R-:W-:Y:S05]  /*4fe0*/  VOTEU.ALL UP0, P1 ;  /* 0x0000000000ff7886 */ /* 0x000fea0000800000 */
[----:B------:R2:W-:Y:S01]  /*4ff0*/  @!UP0 UTMALDG.3D [UR8], [UR4], desc[UR6] ;  /* 0x00000608040085b4 */ /* 0x0005e20008011000 */
[----:B------:R2:W-:Y:S01]  /*5000*/  @!P1 SYNCS.ARRIVE.TRANS64.RED.A0TR RZ, [UR21+0x38], R0 ;  /* 0x00003800ffff99a7 */ /* 0x0005e20008300415 */
[----:B------:R-:W-:Y:S01]  /*5010*/  SYNCS.ARRIVE.TRANS64.RED.A1T0 RZ, [UR39], RZ ;  /* 0x000000ffffff79a7 */ /* 0x000fe20008100427 */
[----:B------:R-:W3:Y:S02]  /*5020*/  SYNCS.PHASECHK.TRANS64.TRYWAIT P2, [UR21+0x60], R9 ;  /* 0x00006009ff0075a7 */ /* 0x000ee40008041115 */
[----:B--23--:R-:W-:Y:S05]  /*5030*/  @!P2 BRA `(.L_x_93) ;  /* 0x000000540074a947 */ /* 0x00cfea0003800000 */
.L_x_177:
        /* <DEDUP_REMOVED lines=9> */
[----:B------:R-:W-:Y:S01]  /*50d0*/  VIADD R14, R14, 0x1 ;  /* 0x000000010e0e7836 */ /* 0x000fe20000000000 */
        /* <DEDUP_REMOVED lines=10> */
[----:B------:R-:W-:Y:S11]  /*5180*/  UMOV UR12, UR36 ;  /* 0x00000024000c7c82 */ /* 0x000ff60008000000 */
        /* <DEDUP_REMOVED lines=8> */
.L_x_179:
[----:B------:R-:W-:Y:S01]  /*5210*/  UIADD3 UR32, UPT, UPT, UR13, UR59, URZ ;  /* 0x0000003b0d207290 */ /* 0x000fe2000fffe0ff */
[----:B------:R-:W-:Y:S01]  /*5220*/  @!P1 IADD3 R6, P0, PT, R16, 0x580, RZ ;  /* 0x0000058010069810 */ /* 0x000fe20007f1e0ff */
[----:B------:R-:W-:Y:S01]  /*5230*/  UPLOP3.LUT UP2, UPT, UPT, UPT, UPT, 0x80, 0x8 ;  /* 0x000000000008789c */ /* 0x000fe20003f4f070 */
[----:B------:R-:W-:Y:S01]  /*5240*/  R2UR UR24, R88 ;  /* 0x00000000581872ca */ /* 0x000fe200000e0000 */
[----:B------:R-:W-:Y:S01]  /*5250*/  VOTEU.ALL UP0, P1 ;  /* 0x0000000000ff7886 */ /* 0x000fe20000800000 */
[----:B------:R-:W-:Y:S01]  /*5260*/  @!P1 R2UR UR5, R6 ;  /* 0x00000000060592ca */ /* 0x000fe200000e0000 */
[----:B--2---:R-:W-:Y:S01]  /*5270*/  @!P1 IMAD.X R0, RZ, RZ, R17, P0 ;  /* 0x000000ffff009224 */ /* 0x004fe200000e0611 */
[----:B------:R-:W-:Y:S01]  /*5280*/  UMOV UR6, 0x0 ;  /* 0x0000000000067882 */ /* 0x000fe20000000000 */
[----:B------:R-:W-:Y:S01]  /*5290*/  UMOV UR7, 0x10000000 ;  /* 0x1000000000077882 */ /* 0x000fe20000000000 */
[----:B------:R-:W-:Y:S01]  /*52a0*/  @!UP0 UIADD3 UR18, UPT, UPT, UR42, 0x60, URZ ;  /* 0x000000602a128890 */ /* 0x000fe2000fffe0ff */
[----:B------:R-:W-:Y:S01]  /*52b0*/  ISETP.NE.AND P0, PT, R14, 0x2, PT ;  /* 0x000000020e00780c */ /* 0x000fe20003f05270 */
[----:B------:R-:W-:Y:S01]  /*52c0*/  @!UP0 UIADD3 UR16, UPT, UPT, UR21, 0x3200, URZ ;  /* 0x0000320015108890 */ /* 0x000fe2000fffe0ff */
[----:B------:R-:W-:Y:S01]  /*52d0*/  @!P1 R2UR UR4, R0 ;  /* 0x00000000000492ca */ /* 0x000fe200000e0000 */
[----:B------:R-:W-:Y:S01]  /*52e0*/  @!UP0 UIADD3 UR17, UPT, UPT, UR21, 0x48, URZ ;  /* 0x0000004815118890 */ /* 0x000fe2000fffe0ff */
[----:B------:R-:W-:Y:S01]  /*52f0*/  SEL R0, RZ, 0x1, P0 ;  /* 0x00000001ff007807 */ /* 0x000fe20000000000 */
[----:B------:R-:W-:Y:S01]  /*5300*/  @!UP0 UIADD3 UR10, UPT, UPT, UR42, 0xe0, URZ ;  /* 0x000000e02a0a8890 */ /* 0x000fe2000fffe0ff */
[----:B------:R-:W-:Y:S01]  /*5310*/  LOP3.LUT R15, R15, 0x1, RZ, 0x3c, !PT ;  /* 0x000000010f0f7812 */ /* 0x000fe200078e3cff */
[----:B------:R-:W-:Y:S01]  /*5320*/  @!UP0 UIADD3 UR8, UPT, UPT, UR21, 0x3a00, URZ ;  /* 0x00003a0015088890 */ /* 0x000fe2000fffe0ff */
[----:B------:R-:W-:Y:S01]  /*5330*/  IMAD.U32 R8, RZ, RZ, UR5 ;  /* 0x00000005ff087e24 */ /* 0x000fe2000f8e00ff */
[----:B------:R-:W-:Y:S01]  /*5340*/  VOTEU.ALL UP0, P1 ;  /* 0x0000000000ff7886 */ /* 0x000fe20000800000 */
[----:B------:R-:W-:Y:S01]  /*5350*/  UMOV UR19, UR43 ;  /* 0x0000002b00137c82 */ /* 0x000fe20008000000 */
[----:B------:R-:W-:Y:S01]  /*5360*/  UMOV UR20, UR36 ;  /* 0x0000002400147c82 */ /* 0x000fe20008000000 */
[----:B------:R-:W-:Y:S01]  /*5370*/  UMOV UR11, UR43 ;  /* 0x0000002b000b7c82 */ /* 0x000fe20008000000 */
[----:B------:R-:W-:Y:S01]  /*5380*/  UMOV UR12, UR36 ;  /* 0x00000024000c7c82 */ /* 0x000fe20008000000 */
[----:B------:R-:W-:Y:S01]  /*5390*/  UMOV UR9, UR17 ;  /* 0x0000001100097c82 */ /* 0x000fe20008000000 */
[----:B------:R-:W-:Y:S01]  /*53a0*/  IMAD.U32 R9, RZ, RZ, UR4 ;  /* 0x00000004ff097e24 */ /* 0x000fe2000f8e00ff */
[----:B------:R-:W-:Y:S01]  /*53b0*/  @!P1 R2UR UR4, R8 ;  /* 0x00000000080492ca */ /* 0x000fe200000e0000 */
[----:B------:R-:W-:Y:S01]  /*53c0*/  UMOV UR36, UR29 ;  /* 0x0000001d00247c82 */ /* 0x000fe20008000000 */
[----:B------:R-:W-:Y:S02]  /*53d0*/  LOP3.LUT R13, R13, R0, RZ, 0x3c, !PT ;  /* 0x000000000d0d7212 */ /* 0x000fe400078e3cff */
[----:B------:R-:W-:Y:S02]  /*53e0*/  @!P1 R2UR UR5, R9 ;  /* 0x00000000090592ca */ /* 0x000fe400000e0000 */
[----:B------:R-:W-:Y:S11]  /*53f0*/  SEL R14, R14, RZ, P0 ;  /* 0x000000ff0e0e7207 */ /* 0x000ff60000000000 */
[----:B------:R2:W-:Y:S01]  /*5400*/  @!UP0 UTMALDG.3D [UR16], [UR4], desc[UR6] ;  /* 0x00000610040085b4 */ /* 0x0005e20008011000 */
[----:B------:R-:W-:Y:S05]  /*5410*/  VOTEU.ALL UP0, P1 ;  /* 0x0000000000ff7886 */ /* 0x000fea0000800000 */
[----:B------:R3:W-:Y:S01]  /*5420*/  @!UP0 UTMALDG.3D [UR8], [UR4], desc[UR6] ;  /* 0x00000608040085b4 */ /* 0x0007e20008011000 */
[----:B------:R3:W-:Y:S01]  /*5430*/  @!P1 SYNCS.ARRIVE.TRANS64.RED.A0TR RZ, [UR21+0x48], R7 ;  /* 0x00004807ffff99a7 */ /* 0x0007e20008300415 */
[----:B------:R-:W-:Y:S01]  /*5440*/  SYNCS.ARRIVE.TRANS64.RED.A1T0 RZ, [UR37], RZ ;  /* 0x000000ffffff79a7 */ /* 0x000fe20008100425 */
[----:B--2---:R-:W-:Y:S01]  /*5450*/  UIADD3 UR20, UPT, UPT, UR14, UR24, URZ ;  /* 0x000000180e147290 */ /* 0x004fe2000fffe0ff */
[----:B------:R-:W-:Y:S11]  /*5460*/  BRA.U UP1, `(.L_x_95) ;  /* 0xfffffff101087547 */ /* 0x000ff6000b83ffff */
[----:B------:R-:W-:-:S04]  /*5470*/  SHF.L.U32 R3, R15, 0x1f, RZ ;  /* 0x0000001f0f037819 */ /* 0x000fc800000006ff */
[----:B------:R-:W2:Y:S02]  /*5480*/  SYNCS.PHASECHK.TRANS64.TRYWAIT P0, [UR21+0x50], R3 ;  /* 0x00005003ff0075a7 */ /* 0x000ea40008001115 */
[----:B--2---:R-:W-:Y:S05]  /*5490*/  @!P0 BRA `(.L_x_96) ;  /* 0x00000050008c8947 */ /* 0x004fea0003800000 */
.L_x_181:
[----:B------:R-:W4:Y:S02]  /*54a0*/  SYNCS.PHASECHK.TRANS64.TRYWAIT P0, [UR21+0x58], R3 ;  /* 0x00005803ff0075a7 */ /* 0x000f240008001115 */
[----:B----4-:R-:W-:Y:S05]  /*54b0*/  @!P0 BRA `(.L_x_97) ;  /* 0x00000050009c8947 */ /* 0x010fea0003800000 */
.L_x_183:
[----:B------:R-:W4:Y:S02]  /*54c0*/  SYNCS.PHASECHK.TRANS64.TRYWAIT P0, [UR21+0x60], R3 ;  /* 0x00006003ff0075a7 */ /* 0x000f240008001115 */
[----:B----4-:R-:W-:Y:S05]  /*54d0*/  @!P0 BRA `(.L_x_98) ;  /* 0x0000005000ac8947 */ /* 0x010fea0003800000 */
.L_x_185:
[----:B--2---:R-:W-:-:S07]  /*54e0*/  MOV R0, UR21 ;  /* 0x0000001500007c02 */ /* 0x004fce0008000f00 */
.L_x_99:
[----:B--2---:R-:W-:-:S04]  /*54f0*/  SHF.L.U32 R3, R15, 0x1f, RZ ;  /* 0x0000001f0f037819 */ /* 0x004fc800000006ff */
[----:B------:R2:W4:Y:S03]  /*5500*/  SYNCS.PHASECHK.TRANS64.TRYWAIT P0, [R0+URZ+0x68], R3 ;  /* 0x00006803000075a7 */ /* 0x00052600080011ff */
[----:B----4-:R-:W-:Y:S05]  /*5510*/  @!P0 NANOSLEEP.SYNCS 0x989680 ;  /* 0x009896800000895d */ /* 0x010fea0003900000 */
[----:B------:R-:W4:Y:S02]  /*5520*/  @!P0 SYNCS.PHASECHK.TRANS64 P0, [R0+URZ+0x68], R3 ;  /* 0x00006803000085a7 */ /* 0x000f2400080010ff */
[----:B-1-34-:R-:W-:Y:S05]  /*5530*/  @P0 EXIT ;  /* 0x000000000000094d */ /* 0x01afea0003800000 */
[----:B------:R-:W-:Y:S05]  /*5540*/  BRA `(.L_x_99) ;  /* 0xfffffffc00e87947 */ /* 0x000fea000383ffff */
.L_x_84:
[----:B------:R-:W-:-:S06]  /*5550*/  UISETP.GE.AND UP0, UPT, UR13, 0x4, UPT ;  /* 0x000000040d00788c */ /* 0x000fcc000bf06270 */
[----:B------:R-:W-:-:S13]  /*5560*/  PLOP3.LUT P0, PT, PT, PT, UP0, 0x80, 0x8 ;  /* 0x000000000008781c */ /* 0x000fda0003f0f008 */
[----:B------:R-:W-:Y:S05]  /*5570*/  @!P0 EXIT ;  /* 0x000000000000894d */ /* 0x000fea0003800000 */
[----:B------:R-:W-:Y:S01]  /*5580*/  BAR.SYNC.DEFER_BLOCKING 0x6, 0xa0 ;  /* 0x0182800000007b1d */ /* 0x000fe20000010000 */
[----:B------:R-:W-:Y:S01]  /*5590*/  IMAD.SHL.U32 R4, R87, 0x200000, RZ ;  /* 0x0020000057047824 */ /* 0x000fe200078e00ff */
[----:B------:R-:W-:Y:S01]  /*55a0*/  CS2R R94, SRZ ;  /* 0x00000000005e7805 */ /* 0x000fe2000001ff00 */
[C---:B------:R-:W-:Y:S01]  /*55b0*/  IMAD.SHL.U32 R85, R97.reuse, 0x20, RZ ;  /* 0x0000002061557824 */ /* 0x040fe200078e00ff */
[----:B------:R-:W-:Y:S01]  /*55c0*/  CS2R R92, SRZ ;  /* 0x00000000005c7805 */ /* 0x000fe2000001ff00 */
[C---:B------:R-:W-:Y:S01]  /*55d0*/  IMAD.U32 R37, R97.reuse, 0x10000, RZ ;  /* 0x0001000061257824 */ /* 0x040fe200078e00ff */
[----:B------:R-:W-:Y:S02]  /*55e0*/  UMOV UR43, 0x400 ;  /* 0x00000400002b7882 */ /* 0x000fe40000000000 */
[----:B------:R-:W1:Y:S01]  /*55f0*/  LDC.64 R82, c[0x0][0x8b0] ;  /* 0x00022c00ff527b82 */ /* 0x000e620000000a00 */
[----:B------:R-:W-:Y:S01]  /*5600*/  ULEA UR43, UR58, UR43, 0x18 ;  /* 0x0000002b3a2b7291 */ /* 0x000fe2000f8ec0ff */
[----:B------:R-:W-:Y:S01]  /*5610*/  IMAD.SHL.U32 R5, R97, 0x4, RZ ;  /* 0x0000000461057824 */ /* 0x000fe200078e00ff */
[----:B------:R-:W-:Y:S01]  /*5620*/  LOP3.LUT R4, R4, 0x200000, RZ, 0xc0, !PT ;  /* 0x0020000004047812 */ /* 0x000fe200078ec0ff */
[----:B------:R-:W-:Y:S01]  /*5630*/  IMAD.SHL.U32 R7, R87, 0x400, RZ ;  /* 0x0000040057077824 */ /* 0x000fe200078e00ff */
[C---:B------:R-:W-:Y:S01]  /*5640*/  LOP3.LUT R6, R85.reuse, 0x80, RZ, 0xc0, !PT ;  /* 0x0000008055067812 */ /* 0x040fe200078ec0ff */
[----:B------:R-:W-:Y:S01]  /*5650*/  UIADD3 UR4, UPT, UPT, UR43, 0x4200, URZ ;  /* 0x000042002b047890 */ /* 0x000fe2000fffe0ff */
[C---:B------:R-:W-:Y:S01]  /*5660*/  LOP3.LUT R84, R85.reuse, 0xb60, RZ, 0xc0, !PT ;  /* 0x00000b6055547812 */ /* 0x040fe200078ec0ff */
[----:B------:R-:W2:Y:S01]  /*5670*/  LDC.64 R80, c[0x0][0x8a8] ;  /* 0x00022a00ff507b82 */ /* 0x000ea20000000a00 */
[----:B------:R-:W-:Y:S01]  /*5680*/  UIADD3 UR5, UPT, UPT, UR43, 0x200, URZ ;  /* 0x000002002b057890 */ /* 0x000fe2000fffe0ff */
[----:B------:R-:W-:Y:S01]  /*5690*/  LOP3.LUT R37, R4, 0x400000, R37, 0xf8, !PT ;  /* 0x0040000004257812 */ /* 0x000fe200078ef825 */
[----:B------:R-:W-:Y:S01]  /*56a0*/  IMAD.MOV.U32 R36, RZ, RZ, RZ ;  /* 0x000000ffff247224 */ /* 0x000fe200078e00ff */
[----:B------:R-:W-:Y:S01]  /*56b0*/  LOP3.LUT R5, R6, 0x10, R5, 0xf8, !PT ;  /* 0x0000001006057812 */ /* 0x000fe200078ef805 */
[----:B------:R-:W-:Y:S01]  /*56c0*/  IMAD.MOV.U32 R91, RZ, RZ, RZ ;  /* 0x000000ffff5b7224 */ /* 0x000fe200078e00ff */
[----:B------:R-:W-:Y:S01]  /*56d0*/  LOP3.LUT R84, R84, 0x400, R7, 0xf8, !PT ;  /* 0x0000040054547812 */ /* 0x000fe200078ef807 */
[----:B------:R-:W-:Y:S01]  /*56e0*/  IMAD.U32 R98, RZ, RZ, UR5 ;  /* 0x00000005ff627e24 */ /* 0x000fe2000f8e00ff */
[----:B------:R-:W-:Y:S01]  /*56f0*/  LOP3.LUT P0, RZ, R85, 0x80, RZ, 0xc0, !PT ;  /* 0x0000008055ff7812 */ /* 0x000fe2000780c0ff */
[----:B------:R-:W3:Y:S01]  /*5700*/  LDS R0, [UR43+0x130] ;  /* 0x0001302bff007984 */ /* 0x000ee20008000800 */
[----:B------:R-:W-:Y:S01]  /*5710*/  LOP3.LUT R84, R84, R5, RZ, 0xfc, !PT ;  /* 0x0000000554547212 */ /* 0x000fe200078efcff */
[----:B------:R-:W-:Y:S01]  /*5720*/  IMAD.U32 R96, RZ, RZ, UR4 ;  /* 0x00000004ff607e24 */ /* 0x000fe2000f8e00ff */
[----:B------:R-:W-:Y:S01]  /*5730*/  P2R R4, PR, RZ, 0x1 ;  /* 0x00000001ff047803 */ /* 0x000fe20000000000 */
[----:B------:R-:W4:Y:S01]  /*5740*/  LDCU UR57, c[0x0][0x370] ;  /* 0x00006e00ff3977ac */ /* 0x000f220008000800 */
[----:B------:R-:W-:Y:S01]  /*5750*/  LOP3.LUT R97, R97, 0x60, RZ, 0xc0, !PT ;  /* 0x0000006061617812 */ /* 0x000fe200078ec0ff */
[----:B------:R-:W1:Y:S01]  /*5760*/  LDCU.64 UR62, c[0x0][0x348] ;  /* 0x00006900ff3e77ac */ /* 0x000e620008000a00 */
[----:B------:R-:W1:Y:S01]  /*5770*/  LDCU UR42, c[0x0][0xb0c] ;  /* 0x00016180ff2a77ac */ /* 0x000e620008000800 */
[----:B------:R-:W1:Y:S01]  /*5780*/  LDCU UR39, c[0x0][0xb30] ;  /* 0x00016600ff2777ac */ /* 0x000e620008000800 */
[----:B------:R-:W1:Y:S01]  /*5790*/  LDCU.64 UR46, c[0x0][0x888] ;  /* 0x00011100ff2e77ac */ /* 0x000e620008000a00 */
[----:B------:R-:W1:Y:S01]  /*57a0*/  LDCU.64 UR40, c[0x0][0xb28] ;  /* 0x00016500ff2877ac */ /* 0x000e620008000a00 */
[----:B------:R-:W1:Y:S01]  /*57b0*/  LDCU.64 UR60, c[0x0][0x890] ;  /* 0x00011200ff3c77ac */ /* 0x000e620008000a00 */
[----:B------:R-:W1:Y:S01]  /*57c0*/  LDCU.128 UR52, c[0x0][0xb10] ;  /* 0x00016200ff3477ac */ /* 0x000e620008000c00 */
[----:B------:R-:W1:Y:S02]  /*57d0*/  LDCU UR56, c[0x0][0x374] ;  /* 0x00006e80ff3877ac */ /* 0x000e640008000800 */
[----:B-1234-:R-:W-:-:S07]  /*57e0*/  IMAD.IADD R37, R0, 0x1, R37 ;  /* 0x0000000100257824 */ /* 0x01efce00078e0225 */
.L_x_141:
[C---:B------:R-:W-:Y:S02]  /*57f0*/  LEA R3, R91.reuse, UR43, 0x3 ;  /* 0x0000002b5b037c11 */ /* 0x040fe4000f8e18ff */
[----:B------:R-:W-:Y:S02]  /*5800*/  SHF.L.U32 R0, R94, 0x1f, RZ ;  /* 0x0000001f5e007819 */ /* 0x000fe400000006ff */
[----:B------:R-:W-:Y:S02]  /*5810*/  LEA R5, R91, UR43, 0x4 ;  /* 0x0000002b5b057c11 */ /* 0x000fe4000f8e20ff */
[----:B------:R-:W1:Y:S02]  /*5820*/  SYNCS.PHASECHK.TRANS64.TRYWAIT P0, [R3+URZ+0x80], R0 ;  /* 0x00008000030075a7 */ /* 0x000e6400080011ff */
[----:B-12---:R-:W-:Y:S05]  /*5830*/  @!P0 BRA `(.L_x_100) ;  /* 0x0000004c00ec8947 */ /* 0x006fea0003800000 */
.L_x_186:
        /* <DEDUP_REMOVED lines=11> */
[----:B------:R-:W-:Y:S01]  /*58f0*/  PLOP3.LUT P0, PT, PT, PT, UP1, 0x80, 0x8 ;  /* 0x000000000008781c */ /* 0x000fe20003f0f018 */
[----:B------:R-:W-:Y:S11]  /*5900*/  UP2UR UR44, UPR, URZ, 0x2 ;  /* 0x00000002ff2c7883 */ /* 0x000ff60008000000 */
[----:B------:R-:W-:Y:S01]  /*5910*/  @!UPT UIADD3 URZ, UPT, UPT, URZ, URZ, URZ ;  /* 0x000000fffffff290 */ /* 0x000fe2000fffe0ff */
[----:B-1----:R-:W-:Y:S02]  /*5920*/  @P0 SHF.R.U32.HI R0, RZ, 0x10, R5 ;  /* 0x00000010ff000819 */ /* 0x002fe40000011605 */
        /* <DEDUP_REMOVED lines=12> */
[----:B------:R-:W2:Y:S01]  /*59f0*/  LDCU UR12, c[0x0][0xb20] ;  /* 0x00016400ff0c77ac */ /* 0x000ea20008000800 */
[----:B------:R-:W-:Y:S02]  /*5a00*/  UIMAD.WIDE.U32 UR4, UR56, UR55, URZ ;  /* 0x00000037380472a5 */ /* 0x000fe4000f8e00ff */
[----:B------:R-:W-:Y:S02]  /*5a10*/  UIMAD.WIDE.U32 UR6, UR57, UR52, URZ ;  /* 0x00000034390672a5 */ /* 0x000fe4000f8e00ff */
[----:B------:R-:W-:Y:S02]  /*5a20*/  UISETP.NE.AND UP0, UPT, UR54, 0x1, UPT ;  /* 0x000000013600788c */ /* 0x000fe4000bf05270 */
[----:B------:R-:W-:Y:S02]  /*5a30*/  UIMAD.WIDE.U32 UR8, UR37, UR55, URZ ;  /* 0x00000037250872a5 */ /* 0x000fe4000f8e00ff */
[----:B------:R-:W-:Y:S02]  /*5a40*/  UIMAD.WIDE.U32 UR10, UR38, UR52, URZ ;  /* 0x00000034260a72a5 */ /* 0x000fe4000f8e00ff */
[----:B------:R-:W-:Y:S02]  /*5a50*/  UISETP.NE.AND UP1, UPT, UR42, 0x1, UPT ;  /* 0x000000012a00788c */ /* 0x000fe4000bf25270 */
[----:B------:R-:W-:Y:S01]  /*5a60*/  UISETP.NE.AND UP2, UPT, UR45, 0x1, UPT ;  /* 0x000000012d00788c */ /* 0x000fe2000bf45270 */
[----:B------:R-:W-:Y:S02]  /*5a70*/  UMOV UR4, UR5 ;  /* 0x0000000500047c82 */ /* 0x000fe40008000000 */
[----:B--2---:R-:W-:Y:S03]  /*5a80*/  USHF.R.U32.HI UR5, URZ, UR12, UR4 ;  /* 0x0000000cff057299 */ /* 0x004fe60008011604 */
[----:B------:R-:W-:Y:S02]  /*5a90*/  UMOV UR4, UR7 ;  /* 0x0000000700047c82 */ /* 0x000fe40008000000 */
[----:B------:R-:W-:Y:S02]  /*5aa0*/  USHF.R.U32.HI UR7, URZ, UR53, UR4 ;  /* 0x00000035ff077299 */ /* 0x000fe40008011604 */
[----:B------:R-:W-:Y:S02]  /*5ab0*/  USEL UR4, UR56, UR5, !UP0 ;  /* 0x0000000538047287 */ /* 0x000fe4000c000000 */
[----:B------:R-:W-:Y:S01]  /*5ac0*/  USEL UR7, UR57, UR7, !UP1 ;  /* 0x0000000739077287 */ /* 0x000fe2000c800000 */
[----:B------:R-:W-:Y:S01]  /*5ad0*/  UMOV UR5, UR9 ;  /* 0x0000000900057c82 */ /* 0x000fe20008000000 */
[----:B------:R-:W-:Y:S02]  /*5ae0*/  UIMAD.WIDE.U32 UR8, UR4, UR40, URZ ;  /* 0x00000028040872a5 */ /* 0x000fe4000f8e00ff */
[----:B------:R-:W-:Y:S03]  /*5af0*/  USHF.R.U32.HI UR6, URZ, UR12, UR5 ;  /* 0x0000000cff067299 */ /* 0x000fe60008011605 */
[----:B------:R-:W-:Y:S01]  /*5b00*/  UMOV UR5, UR11 ;  /* 0x0000000b00057c82 */ /* 0x000fe20008000000 */
[----:B------:R-:W-:Y:S02]  /*5b10*/  UIMAD.WIDE.U32 UR10, UR7, UR40, URZ ;  /* 0x00000028070a72a5 */ /* 0x000fe4000f8e00ff */
[----:B------:R-:W-:Y:S02]  /*5b20*/  USHF.R.U32.HI UR12, URZ, UR53, UR5 ;  /* 0x00000035ff0c7299 */ /* 0x000fe40008011605 */
[----:B------:R-:W-:Y:S01]  /*5b30*/  USEL UR6, UR37, UR6, !UP0 ;  /* 0x0000000625067287 */ /* 0x000fe2000c000000 */
[----:B------:R-:W-:Y:S02]  /*5b40*/  UMOV UR5, UR9 ;  /* 0x0000000900057c82 */ /* 0x000fe40008000000 */
[----:B------:R-:W-:Y:S01]  /*5b50*/  UMOV UR10, UR11 ;  /* 0x0000000b000a7c82 */ /* 0x000fe20008000000 */
[----:B------:R-:W-:Y:S02]  /*5b60*/  @UP2 USHF.R.U32.HI UR4, URZ, UR41, UR5 ;  /* 0x00000029ff042299 */ /* 0x000fe40008011605 */
[----:B------:R-:W-:Y:S02]  /*5b70*/  @UP2 USHF.R.U32.HI UR7, URZ, UR41, UR10 ;  /* 0x00000029ff072299 */ /* 0x000fe4000801160a */
[----:B------:R-:W-:Y:S02]  /*5b80*/  UIMAD UR4, UR45, UR4, URZ ;  /* 0x000000042d0472a4 */ /* 0x000fe4000f8e02ff */
        /* <DEDUP_REMOVED lines=8> */
[----:B------:R-:W-:Y:S02]  /*5c10*/  USEL UR11, UR6, UR4, !UP2 ;  /* 0x00000004060b7287 */ /* 0x000fe4000d000000 */
[----:B------:R-:W-:Y:S02]  /*5c20*/  UIADD3 UR8, UPT, UPT, -UR5, URZ, URZ ;  /* 0x000000ff05087290 */ /* 0x000fe4000fffe1ff */
[----:B------:R-:W-:Y:S01]  /*5c30*/  UIADD3 UR10, UPT, UPT, -UR11, URZ, URZ ;  /* 0x000000ff0b0a7290 */ /* 0x000fe2000fffe1ff */
[----:B------:R-:W-:Y:S01]  /*5c40*/  @!UP0 UMOV UR4, UR9 ;  /* 0x0000000900048c82 */ /* 0x000fe20008000000 */
[----:B------:R-:W-:Y:S02]  /*5c50*/  UIADD3 UR9, UPT, UPT, -UR6, URZ, URZ ;  /* 0x000000ff06097290 */ /* 0x000fe4000fffe1ff */
[----:B------:R-:W-:Y:S02]  /*5c60*/  @!UP0 USHF.R.U32.HI UR4, URZ, UR41, UR4 ;  /* 0x00000029ff048299 */ /* 0x000fe40008011604 */
[----:B------:R-:W-:Y:S02]  /*5c70*/  UIMAD UR10, UR45, UR10, UR6 ;  /* 0x0000000a2d0a72a4 */ /* 0x000fe4000f8e0206 */
[----:B------:R-:W-:Y:S04]  /*5c80*/  @!UP0 USEL UR4, UR5, UR4, !UP2 ;  /* 0x0000000405048287 */ /* 0x000fe8000d000000 */
[----:B------:R-:W-:Y:S02]  /*5c90*/  @!UP0 UIMAD UR10, UR7, UR10, UR4 ;  /* 0x0000000a070a82a4 */ /* 0x000fe4000f8e0204 */
[----:B------:R-:W-:Y:S02]  /*5ca0*/  @!UP0 UIADD3 UR11, UPT, UPT, UR11, -UR4, URZ ;  /* 0x800000040b0b8290 */ /* 0x000fe4000fffe0ff */
[----:B------:R-:W-:Y:S02]  /*5cb0*/  UIMAD UR7, UR42, UR8, UR38 ;  /* 0x000000082a0772a4 */ /* 0x000fe4000f8e0226 */
[----:B------:R-:W-:Y:S02]  /*5cc0*/  @!UP0 UIMAD UR6, UR11, UR45, UR5 ;  /* 0x0000002d0b0682a4 */ /* 0x000fe4000f8e0205 */
[----:B------:R-:W-:Y:S01]  /*5cd0*/  UIMAD UR4, UR54, UR9, UR37 ;  /* 0x00000009360472a4 */ /* 0x000fe2000f8e0225 */
[----:B------:R-:W-:Y:S02]  /*5ce0*/  @!UP0 UMOV UR5, UR10 ;  /* 0x0000000a00058c82 */ /* 0x000fe40008000000 */
[----:B------:R-:W-:Y:S02]  /*5cf0*/  UIMAD UR38, UR5, UR42, UR7 ;  /* 0x0000002a052672a4 */ /* 0x000fe4000f8e0207 */
[----:B------:R-:W-:Y:S11]  /*5d00*/  UIMAD UR37, UR6, UR54, UR4 ;  /* 0x00000036062572a4 */ /* 0x000ff6000f8e0204 */
[----:B------:R-:W-:Y:S01]  /*5d10*/  @!UPT UIADD3 URZ, UPT, UPT, URZ, URZ, URZ ;  /* 0x000000fffffff290 */ /* 0x000fe2000fffe0ff */
.L_x_101:
[----:B------:R-:W-:Y:S01]  /*5d20*/  UISETP.NE.AND UP0, UPT, UR39, 0x1, UPT ;  /* 0x000000012700788c */ /* 0x000fe2000bf05270 */
[----:B------:R-:W-:Y:S01]  /*5d30*/  IADD3 R91, PT, PT, R91, 0x1, RZ ;  /* 0x000000015b5b7810 */ /* 0x000fe20007ffe0ff */
[----:B------:R-:W-:Y:S02]  /*5d40*/  UIADD3 UR11, UPT, UPT, UR43, 0x200, URZ ;  /* 0x000002002b0b7890 */ /* 0x000fe4000fffe0ff */
[----:B------:R-:W-:Y:S02]  /*5d50*/  USHF.L.U32 UR50, UR20, 0x6, URZ ;  /* 0x0000000614327899 */ /* 0x000fe400080006ff */
[----:B------:R-:W-:Y:S05]  /*5d60*/  USHF.L.U32 UR49, UR32, 0x8, URZ ;  /* 0x0000000820317899 */ /* 0x000fea00080006ff */
[----:B------:R-:W2:Y:S01]  /*5d70*/  @!UP0 LDCU.128 UR12, c[0x0][0xb10] ;  /* 0x00016200ff0c87ac */ /* 0x000ea20008000c00 */
[----:B------:R-:W3:Y:S01]  /*5d80*/  @!UP0 LDCU UR5, c[0x0][0xb0c] ;  /* 0x00016180ff0587ac */ /* 0x000ee20008000800 */
[----:B------:R-:W4:Y:S01]  /*5d90*/  @!UP0 LDCU UR10, c[0x0][0xb20] ;  /* 0x00016400ff0a87ac */ /* 0x000f220008000800 */
[----:B--2---:R-:W-:Y:S02]  /*5da0*/  UIMAD.WIDE.U32 UR8, UR38, UR12, URZ ;  /* 0x0000000c260872a5 */ /* 0x004fe4000f8e00ff */
[----:B------:R-:W-:Y:S02]  /*5db0*/  UIMAD.WIDE.U32 UR6, UR37, UR15, URZ ;  /* 0x0000000f250672a5 */ /* 0x000fe4000f8e00ff */
[----:B------:R-:W-:Y:S03]  /*5dc0*/  @!UP0 UISETP.NE.AND UP1, UPT, UR14, 0x1, UPT ;  /* 0x000000010e00888c */ /* 0x000fe6000bf25270 */
[----:B------:R-:W-:Y:S01]  /*5dd0*/  @!UP0 UMOV UR4, UR9 ;  /* 0x0000000900048c82 */ /* 0x000fe20008000000 */
[----:B---3--:R-:W-:Y:S02]  /*5de0*/  @!UP0 UISETP.NE.AND UP2, UPT, UR5, 0x1, UPT ;  /* 0x000000010500888c */ /* 0x008fe4000bf45270 */
[----:B------:R-:W-:Y:S01]  /*5df0*/  @!UP0 USHF.R.U32.HI UR4, URZ, UR13, UR4 ;  /* 0x0000000dff048299 */ /* 0x000fe20008011604 */
[----:B------:R-:W-:Y:S02]  /*5e00*/  @!UP0 UMOV UR6, UR7 ;  /* 0x0000000700068c82 */ /* 0x000fe40008000000 */
[----:B----4-:R-:W-:Y:S02]  /*5e10*/  @!UP0 USHF.R.U32.HI UR6, URZ, UR10, UR6 ;  /* 0x0000000aff068299 */ /* 0x010fe40008011606 */
[----:B------:R-:W-:Y:S02]  /*5e20*/  @!UP0 USEL UR7, UR38, UR4, !UP2 ;  /* 0x0000000426078287 */ /* 0x000fe4000d000000 */
[----:B------:R-:W-:Y:S04]  /*5e30*/  @!UP0 USEL UR6, UR37, UR6, !UP1 ;  /* 0x0000000625068287 */ /* 0x000fe8000c800000 */
[----:B------:R-:W-:Y:S02]  /*5e40*/  @!UP0 UIADD3 UR4, UPT, UPT, -UR7, UR6, URZ ;  /* 0x0000000607048290 */ /* 0x000fe4000fffe1ff */
[----:B------:R-:W-:Y:S02]  /*5e50*/  @!UP0 UIADD3 UR6, UPT, UPT, UR7, -UR6, URZ ;  /* 0x8000000607068290 */ /* 0x000fe4000fffe0ff */
[----:B------:R-:W-:Y:S02]  /*5e60*/  @!UP0 UIMAD UR38, UR4, UR5, UR38 ;  /* 0x00000005042682a4 */ /* 0x000fe4000f8e0226 */
[----:B------:R-:W-:Y:S02]  /*5e70*/  @!UP0 UIMAD UR37, UR6, UR14, UR37 ;  /* 0x0000000e062582a4 */ /* 0x000fe4000f8e0225 */
[----:B------:R-:W-:Y:S09]  /*5e80*/  ULOP3.LUT UP0, URZ, UR11, 0x90, URZ, 0xc0, !UPT ;  /* 0x000000900bff7892 */ /* 0x000ff2000f80c0ff */
[----:B------:R-:W-:Y:S05]  /*5e90*/  BRA.U !UP0, `(.L_x_102) ;  /* 0x0000000108407547 */ /* 0x000fea000b800000 */
[----:B------:R-:W2:Y:S01]  /*5ea0*/  LDCU.64 UR8, c[0x4][0x88] ;  /* 0x01001100ff0877ac */ /* 0x000ea20008000a00 */
[----:B------:R-:W-:Y:S01]  /*5eb0*/  MOV R3, 0x0 ;  /* 0x0000000000037802 */ /* 0x000fe20000000f00 */
[----:B------:R-:W-:Y:S02]  /*5ec0*/  HFMA2 R12, -RZ, RZ, 0, 5.9604644775390625e-08 ;  /* 0x00000001ff0c7431 */ /* 0x000fe400000001ff */
[----:B------:R-:W-:Y:S02]  /*5ed0*/  IMAD.MOV.U32 R8, RZ, RZ, 0x70 ;  /* 0x00000070ff087424 */ /* 0x000fe400078e00ff */
[----:B------:R-:W-:Y:S01]  /*5ee0*/  IMAD.MOV.U32 R13, RZ, RZ, RZ ;  /* 0x000000ffff0d7224 */ /* 0x000fe200078e00ff */
[----:B------:R-:W3:Y:S01]  /*5ef0*/  LDCU.64 UR6, c[0x4][0x90] ;  /* 0x01001200ff0677ac */ /* 0x000ee20008000a00 */
[----:B------:R-:W4:Y:S01]  /*5f00*/  LDC.64 R2, c[0x4][R3] ;  /* 0x0100000003027b82 */ /* 0x000f220000000a00 */
[----:B------:R-:W1:Y:S01]  /*5f10*/  LDCU.64 UR4, c[0x4][0x8] ;  /* 0x01000100ff0477ac */ /* 0x000e620008000a00 */
[----:B--2---:R-:W-:Y:S01]  /*5f20*/  MOV R5, UR9 ;  /* 0x0000000900057c02 */ /* 0x004fe20008000f00 */
[----:B------:R-:W-:Y:S01]  /*5f30*/  IMAD.U32 R4, RZ, RZ, UR8 ;  /* 0x00000008ff047e24 */ /* 0x000fe2000f8e00ff */
[----:B---3--:R-:W-:Y:S01]  /*5f40*/  MOV R7, UR7 ;  /* 0x0000000700077c02 */ /* 0x008fe20008000f00 */
[----:B------:R-:W-:Y:S01]  /*5f50*/  IMAD.U32 R6, RZ, RZ, UR6 ;  /* 0x00000006ff067e24 */ /* 0x000fe2000f8e00ff */
[----:B-1----:R-:W-:Y:S01]  /*5f60*/  MOV R11, UR5 ;  /* 0x00000005000b7c02 */ /* 0x002fe20008000f00 */
[----:B------:R-:W-:Y:S02]  /*5f70*/  IMAD.U32 R10, RZ, RZ, UR4 ;  /* 0x00000004ff0a7e24 */ /* 0x000fe4000f8e00ff */
[----:B------:R-:W-:Y:S07]  /*5f80*/  LEPC R20, `(.L_x_102) ;  /* 0x000000001014794e */ /* 0x000fee0000000000 */
[----:B----45:R-:W-:Y:S05]  /*5f90*/  CALL.ABS.NOINC R2 ;  /* 0x0000000002007343 */ /* 0x030fea0003c00000 */
.L_x_102:
[----:B------:R-:W-:Y:S01]  /*5fa0*/  LOP3.LUT P0, RZ, R96, 0x90, RZ, 0xc0, !PT ;  /* 0x0000009060ff7812 */ /* 0x000fe2000780c0ff */
[----:B------:R-:W-:Y:S11]  /*5fb0*/  BSSY.RECONVERGENT B6, `(.L_x_103) ;  /* 0x0000013000067945 */ /* 0x000ff60003800200 */
[----:B------:R-:W-:Y:S01]  /*5fc0*/  @!UPT UIADD3 URZ, UPT, UPT, URZ, URZ, URZ ;  /* 0x000000fffffff290 */ /* 0x000fe2000fffe0ff */
[----:B------:R-:W-:Y:S05]  /*5fd0*/  @!P0 BRA `(.L_x_104) ;  /* 0x0000000000408947 */ /* 0x000fea0003800000 */
        /* <DEDUP_REMOVED lines=16> */
.L_x_104:
[----:B------:R-:W-:Y:S05]  /*60e0*/  BSYNC.RECONVERGENT B6 ;  /* 0x0000000000067941 */ /* 0x000fea0003800200 */
.L_x_103:
[----:B------:R-:W-:Y:S01]  /*60f0*/  R2UR UR4, R89 ;  /* 0x00000000590472ca */ /* 0x000fe200000e0000 */
[----:B------:R-:W-:Y:S01]  /*6100*/  UISETP.NE.U32.AND UP0, UPT, UR60, URZ, UPT ;  /* 0x000000ff3c00728c */ /* 0x000fe2000bf05070 */
[----:B------:R-:W-:Y:S02]  /*6110*/  ISETP.NE.U32.AND P4, PT, R82, RZ, PT ;  /* 0x000000ff5200720c */ /* 0x000fe40003f85070 */
[----:B------:R-:W-:Y:S01]  /*6120*/  ISETP.NE.U32.AND P2, PT, RZ, UR46, PT ;  /* 0x0000002eff007c0c */ /* 0x000fe2000bf45070 */
[----:B------:R-:W-:Y:S01]  /*6130*/  UISETP.NE.AND.EX UP1, UPT, UR61, URZ, UPT, UP0 ;  /* 0x000000ff3d00728c */ /* 0x000fe2000bf25300 */
[----:B------:R-:W-:Y:S01]  /*6140*/  ISETP.NE.AND.EX P4, PT, R83, RZ, PT, P4 ;  /* 0x000000ff5300720c */ /* 0x000fe20003f85340 */
[----:B------:R-:W-:Y:S01]  /*6150*/  UPLOP3.LUT UP0, UPT, UPT, UPT, UPT, 0x40, 0x4 ;  /* 0x000000000004789c */ /* 0x000fe20003f0e870 */
[----:B------:R-:W-:Y:S05]  /*6160*/  ISETP.NE.AND.EX P2, PT, RZ, UR47, PT, P2 ;  /* 0x0000002fff007c0c */ /* 0x000fea000bf45320 */
[----:B------:R-:W-:Y:S06]  /*6170*/  UISETP.NE.AND UP2, UPT, UR4, URZ, UPT ;  /* 0x000000ff0400728c */ /* 0x000fec000bf45270 */
[----:B------:R-:W-:Y:S05]  /*6180*/  PLOP3.LUT P1, PT, PT, PT, UP2, 0x80, 0x8 ;  /* 0x000000000008781c */ /* 0x000fea0003f2f028 */
[----:B------:R-:W-:Y:S06]  /*6190*/  @UP2 UPLOP3.LUT UP0, UPT, UPT, UPT, UP1, 0x80, 0x8 ;  /* 0x000000000008289c */ /* 0x000fec0003f0f010 */
[----:B------:R-:W-:Y:S01]  /*61a0*/  PLOP3.LUT P0, PT, PT, PT, UP0, 0x80, 0x8 ;  /* 0x000000000008781c */ /* 0x000fe20003f0f008 */
[----:B------:R-:W-:Y:S01]  /*61b0*/  @!UPT UIADD3 URZ, UPT, UPT, URZ, URZ, URZ ;  /* 0x000000fffffff290 */ /* 0x000fe2000fffe0ff */
[----:B------:R-:W-:Y:S11]  /*61c0*/  BRA.U !UP1, `(.L_x_105) ;  /* 0x00000001093c7547 */ /* 0x000ff6000b800000 */
[----:B------:R-:W-:Y:S01]  /*61d0*/  UISETP.NE.U32.AND UP0, UPT, UR46, URZ, UPT ;  /* 0x000000ff2e00728c */ /* 0x000fe2000bf05070 */
[----:B-1----:R-:W-:Y:S01]  /*61e0*/  HFMA2 R0, -RZ, RZ, 0, 5.9604644775390625e-08 ;  /* 0x00000001ff007431 */ /* 0x002fe200000001ff */
[----:B------:R-:W1:Y:S01]  /*61f0*/  LDCU.64 UR8, c[0x0][0x358] ;  /* 0x00006b00ff0877ac */ /* 0x000e620008000a00 */
[----:B------:R-:W-:Y:S01]  /*6200*/  IMAD.MOV.U32 R86, RZ, RZ, 0x1 ;  /* 0x00000001ff567424 */ /* 0x000fe200078e00ff */
[----:B------:R-:W-:Y:S06]  /*6210*/  UISETP.NE.AND.EX UP0, UPT, UR47, URZ, UPT, UP0 ;  /* 0x000000ff2f00728c */ /* 0x000fec000bf05300 */
[----:B------:R-:W-:Y:S05]  /*6220*/  PLOP3.LUT P3, PT, PT, PT, UP0, 0x80, 0x8 ;  /* 0x000000000008781c */ /* 0x000fea0003f6f008 */
[----:B------:R-:W2:Y:S01]  /*6230*/  @UP0 LDCU.64 UR4, c[0x0][0x888] ;  /* 0x00011100ff0407ac */ /* 0x000ea20008000a00 */
[----:B------:R-:W-:Y:S07]  /*6240*/  @UP0 UIMAD UR6, UR36, UR60, URZ ;  /* 0x0000003c240602a4 */ /* 0x000fee000f8e02ff */
[----:B------:R-:W-:Y:S01]  /*6250*/  @!P3 PRMT R86, R0, 0x7610, R86 ;  /* 0x000076100056b816 */ /* 0x000fe20000000056 */
[----:B--2---:R-:W-:Y:S06]  /*6260*/  @UP0 UIMAD.WIDE UR4, UR6, 0x4, UR4 ;  /* 0x00000004060408a5 */ /* 0x004fec000f8e0204 */
[----:B------:R-:W-:Y:S01]  /*6270*/  IMAD.U32 R2, RZ, RZ, UR4 ;  /* 0x00000004ff027e24 */ /* 0x000fe2000f8e00ff */
[----:B------:R-:W-:Y:S04]  /*6280*/  MOV R3, UR5 ;  /* 0x0000000500037c02 */ /* 0x000fe80008000f00 */
[----:B------:R-:W2:Y:S01]  /*6290*/  @!UP0 LDCU UR4, c[0x0][0x880] ;  /* 0x00011000ff0487ac */ /* 0x000ea20008000800 */
[----:B-1---5:R3:W5:Y:S02]  /*62a0*/  @P3 LDG.E R41, desc[UR8][R2.64] ;  /* 0x0000000802293981 */ /* 0x022764000c1e1900 */
[----:B--23--:R-:W-:Y:S02]  /*62b0*/  @!P3 IMAD.U32 R41, RZ, RZ, UR4 ;  /* 0x00000004ff29be24 */ /* 0x00cfe4000f8e00ff */
.L_x_105:
[----:B------:R-:W-:Y:S05]  /*62c0*/  @!P4 BRA `(.L_x_106) ;  /* 0x000000000024c947 */ /* 0x000fea0003800000 */
[----:B------:R-:W-:Y:S01]  /*62d0*/  ISETP.NE.U32.AND P3, PT, R80, RZ, PT ;  /* 0x000000ff5000720c */ /* 0x000fe20003f65070 */
[----:B------:R-:W2:Y:S03]  /*62e0*/  LDCU.64 UR4, c[0x0][0x358] ;  /* 0x00006b00ff0477ac */ /* 0x000ea60008000a00 */
[----:B------:R-:W-:Y:S11]  /*62f0*/  ISETP.NE.AND.EX P3, PT, R81, RZ, PT, P3 ;  /* 0x000000ff5100720c */ /* 0x000ff60003f65330 */
[----:B------:R-:W-:Y:S02]  /*6300*/  @!UPT UIADD3 URZ, UPT, UPT, URZ, URZ, URZ ;  /* 0x000000fffffff290 */ /* 0x000fe4000fffe0ff */
[----:B------:R-:W3:Y:S01]  /*6310*/  @P3 LDC.64 R2, c[0x0][0x8a8] ;  /* 0x00022a00ff023b82 */ /* 0x000ee20000000a00 */
[----:B-1----:R-:W-:Y:S04]  /*6320*/  @P3 IMAD R0, R82, UR36, RZ ;  /* 0x0000002452003c24 */ /* 0x002fe8000f8e02ff */
[----:B---3--:R-:W-:Y:S05]  /*6330*/  @P3 IMAD.WIDE R2, R0, 0x4, R2 ;  /* 0x0000000400023825 */ /* 0x008fea00078e0202 */
[----:B--2--5:R2:W5:Y:S02]  /*6340*/  @P3 LDG.E R38, desc[UR4][R2.64] ;  /* 0x0000000402263981 */ /* 0x024564000c1e1900 */
[----:B--2---:R-:W3:Y:S02]  /*6350*/  @!P3 LDC R38, c[0x0][0x8a0] ;  /* 0x00022800ff26bb82 */ /* 0x004ee40000000800 */
.L_x_106:
[----:B-----5:R-:W-:Y:S01]  /*6360*/  FSETP.NEU.AND P4, PT, R41, RZ, PT ;  /* 0x000000ff2900720b */ /* 0x020fe20003f8d000 */
[----:B------:R-:W-:Y:S01]  /*6370*/  BSSY B1, `(.L_x_107) ;  /* 0x0000041000017945 */ /* 0x000fe20003800000 */
[----:B------:R-:W-:Y:S01]  /*6380*/  SEL R3, RZ, 0xffffffff, P2 ;  /* 0xffffffffff037807 */ /* 0x000fe20001000000 */
[----:B------:R-:W-:Y:S01]  /*6390*/  IMAD.MOV.U32 R71, RZ, RZ, 0x1 ;  /* 0x00000001ff477424 */ /* 0x000fe200078e00ff */
[----:B------:R-:W-:Y:S01]  /*63a0*/  LOP3.LUT P3, RZ, R86, 0xff, RZ, 0xc0, !PT ;  /* 0x000000ff56ff7812 */ /* 0x000fe2000786c0ff */
[C---:B------:R-:W-:Y:S01]  /*63b0*/  IMAD R39, R36.reuse, 0x80, R37 ;  /* 0x0000008024277824 */ /* 0x040fe200078e0225 */
[----:B-1----:R-:W-:Y:S02]  /*63c0*/  @P1 SEL R0, RZ, 0xffffffff, P4 ;  /* 0xffffffffff001807 */ /* 0x002fe40002000000 */
[----:B------:R-:W-:Y:S02]  /*63d0*/  CS2R R78, SRZ ;  /* 0x00000000004e7805 */ /* 0x000fe4000001ff00 */
[----:B------:R-:W-:Y:S02]  /*63e0*/  LEA R5, R93, UR43, 0x3 ;  /* 0x0000002b5d057c11 */ /* 0x000fe4000f8e18ff */
[----:B------:R-:W-:Y:S02]  /*63f0*/  CS2R R76, SRZ ;  /* 0x00000000004c7805 */ /* 0x000fe4000001ff00 */
[----:B------:R-:W-:Y:S02]  /*6400*/  @P0 SEL R0, R3, R0, !P3 ;  /* 0x0000000003000207 */ /* 0x000fe40005800000 */
[----:B------:R-:W-:Y:S02]  /*6410*/  CS2R R74, SRZ ;  /* 0x00000000004a7805 */ /* 0x000fe4000001ff00 */
[----:B------:R-:W-:Y:S02]  /*6420*/  LEA R90, R36, UR43, 0x3 ;  /* 0x0000002b245a7c11 */ /* 0x000fe4000f8e18ff */
[----:B------:R-:W-:Y:S02]  /*6430*/  CS2R R72, SRZ ;  /* 0x0000000000487805 */ /* 0x000fe4000001ff00 */
[----:B------:R-:W-:Y:S02]  /*6440*/  @P1 LOP3.LUT R0, R0, 0x1, RZ, 0xc0, !PT ;  /* 0x0000000100001812 */ /* 0x000fe400078ec0ff */
[----:B------:R-:W-:Y:S02]  /*6450*/  SHF.L.U32 R7, R95, 0x1f, RZ ;  /* 0x0000001f5f077819 */ /* 0x000fe400000006ff */
[----:B------:R-:W-:Y:S02]  /*6460*/  ISETP.NE.U32.OR P6, PT, R0, 0x1, !P1 ;  /* 0x000000010000780c */ /* 0x000fe40004fc5470 */
[----:B------:R-:W-:Y:S02]  /*6470*/  PLOP3.LUT P2, PT, PT, PT, UP1, 0x80, 0x8 ;  /* 0x000000000008781c */ /* 0x000fe40003f4f018 */
[----:B------:R-:W-:Y:S02]  /*6480*/  SEL R0, RZ, 0xffffffff, P4 ;  /* 0xffffffffff007807 */ /* 0x000fe40002000000 */
[----:B------:R-:W-:Y:S07]  /*6490*/  P2R R102, PR, RZ, 0x40 ;  /* 0x00000040ff667803 */ /* 0x000fee0000000000 */
[----:B------:R-:W-:Y:S02]  /*64a0*/  @P6 SHF.L.U32 R2, R92, 0x1f, RZ ;  /* 0x0000001f5c026819 */ /* 0x000fe400000006ff */
[----:B------:R-:W-:Y:S02]  /*64b0*/  @P2 SEL R0, R3, R0, !P3 ;  /* 0x0000000003002207 */ /* 0x000fe40005800000 */
[----:B------:R-:W1:Y:S02]  /*64c0*/  @P6 SYNCS.PHASECHK.TRANS64.TRYWAIT P1, [R5+URZ+0x30], R2 ;  /* 0x00003002050065a7 */ /* 0x000e6400080211ff */
[----:B------:R-:W-:Y:S04]  /*64d0*/  LOP3.LUT R0, R0, 0x1, RZ, 0xc0, !PT ;  /* 0x0000000100007812 */ /* 0x000fe800078ec0ff */
[----:B------:R-:W-:Y:S04]  /*64e0*/  ISETP.NE.U32.AND P5, PT, R0, 0x1, PT ;  /* 0x000000010000780c */ /* 0x000fe80003fa5070 */
[----:B------:R-:W-:Y:S01]  /*64f0*/  P2R R100, PR, RZ, 0x20 ;  /* 0x00000020ff647803 */ /* 0x000fe20000000000 */
[----:B------:R2:W4:Y:S01]  /*6500*/  SYNCS.PHASECHK.TRANS64.TRYWAIT P0, [R90+URZ+0xa0], R7 ;  /* 0x0000a0075a0075a7 */ /* 0x00052200080011ff */
[----:B-1----:R-:W-:Y:S01]  /*6510*/  @P6 SEL R71, RZ, 0x1, !P1 ;  /* 0x00000001ff476807 */ /* 0x002fe20004800000 */
[----:B--2---:R-:W-:Y:S06]  /*6520*/  @!P6 BRA `(.L_x_108) ;  /* 0x000000000094e947 */ /* 0x004fec0003800000 */
[----:B------:R-:W-:Y:S01]  /*6530*/  @P5 IMAD R4, R93, 0x1000, R84 ;  /* 0x000010005d045824 */ /* 0x000fe200078e0254 */
[----:B------:R-:W-:Y:S01]  /*6540*/  LOP3.LUT P6, RZ, R85, 0x80, RZ, 0xc0, !PT ;  /* 0x0000008055ff7812 */ /* 0x000fe200078cc0ff */
[----:B------:R-:W1:Y:S01]  /*6550*/  S2R R0, SR_CgaCtaId ;  /* 0x0000000000007919 */ /* 0x000e620000008800 */
[----:B------:R-:W-:Y:S01]  /*6560*/  ISETP.NE.AND P2, PT, R71, RZ, PT ;  /* 0x000000ff4700720c */ /* 0x000fe20003f45270 */
[----:B------:R-:W-:Y:S01]  /*6570*/  @P5 VIADD R3, R4, UR43 ;  /* 0x0000002b04035c36 */ /* 0x000fe20008000000 */
[----:B------:R-:W-:Y:S01]  /*6580*/  PLOP3.LUT P1, PT, PT, PT, PT, 0x8, 0x80 ;  /* 0x000000000080781c */ /* 0x000fe20003f2e170 */
[----:B------:R-:W-:Y:S01]  /*6590*/  BSSY B0, `(.L_x_109) ;  /* 0x000000d000007945 */ /* 0x000fe20003800000 */
[----:B------:R-:W-:Y:S01]  /*65a0*/  @P5 PLOP3.LUT P1, PT, P6, PT, PT, 0x80, 0x8 ;  /* 0x000000000008581c */ /* 0x000fe2000372f070 */
[C---:B------:R-:W-:Y:S01]  /*65b0*/  @P5 VIADD R2, R3.reuse, 0x200 ;  /* 0x0000020003025836 */ /* 0x040fe20000000000 */
[----:B------:R-:W-:Y:S01]  /*65c0*/  CS2R R74, SRZ ;  /* 0x00000000004a7805 */ /* 0x000fe2000001ff00 */
[----:B------:R-:W-:Y:S01]  /*65d0*/  @P5 VIADD R3, R3, 0x210 ;  /* 0x0000021003035836 */ /* 0x000fe20000000000 */
[----:B------:R-:W-:Y:S02]  /*65e0*/  CS2R R72, SRZ ;  /* 0x0000000000487805 */ /* 0x000fe4000001ff00 */
[----:B------:R-:W-:Y:S02]  /*65f0*/  CS2R R78, SRZ ;  /* 0x00000000004e7805 */ /* 0x000fe4000001ff00 */
[----:B------:R-:W-:Y:S05]  /*6600*/  CS2R R76, SRZ ;  /* 0x00000000004c7805 */ /* 0x000fea000001ff00 */
[----:B------:R-:W-:Y:S01]  /*6610*/  @P1 VIADD R3, R2, 0xfffffff0 ;  /* 0xfffffff002031836 */ /* 0x000fe20000000000 */
[----:B------:R-:W-:Y:S06]  /*6620*/  @P2 BRA `(.L_x_110) ;  /* 0x00000000000c2947 */ /* 0x000fec0003800000 */
[----:B------:R-:W-:Y:S04]  /*6630*/  SHF.L.U32 R2, R92, 0x1f, RZ ;  /* 0x0000001f5c027819 */ /* 0x000fe800000006ff */
[----:B------:R-:W2:Y:S02]  /*6640*/  SYNCS.PHASECHK.TRANS64.TRYWAIT P1, [R5+URZ+0x30], R2 ;  /* 0x00003002050075a7 */ /* 0x000ea400080211ff */
[----:B--2---:R-:W-:Y:S05]  /*6650*/  @!P1 BRA `(.L_x_111) ;  /* 0x0000004000789947 */ /* 0x004fea0003800000 */
.L_x_110:
[----:B------:R-:W-:Y:S05]  /*6660*/  BSYNC B0 ;  /* 0x0000000000007941 */ /* 0x000fea0003800000 */
.L_x_109:
[----:B------:R-:W-:Y:S01]  /*6670*/  ISETP.NE.AND P1, PT, R100, RZ, PT ;  /* 0x000000ff6400720c */ /* 0x000fe20003f25270 */
[----:B--2---:R-:W-:Y:S02]  /*6680*/  VIADD R5, R5, 0x50 ;  /* 0x0000005005057836 */ /* 0x004fe40000000000 */
[----:B------:R-:W-:Y:S03]  /*6690*/  VIADD R93, R93, 0x1 ;  /* 0x000000015d5d7836 */ /* 0x000fe60000000000 */
[----:B-1----:R-:W-:Y:S07]  /*66a0*/  PRMT R0, R0, 0x654, R5 ;  /* 0x0000065400007816 */ /* 0x002fee0000000005 */
[----:B------:R1:W2:Y:S04]  /*66b0*/  @P1 LDS.128 R72, [R4+UR43+0x200] ;  /* 0x0002002b04481984 */ /* 0x0002a80008000c00 */
[----:B------:R1:W1:Y:S01]  /*66c0*/  @P1 LDS.128 R76, [R3] ;  /* 0x00000000034c1984 */ /* 0x0002620000000c00 */
[C---:B------:R-:W-:Y:S01]  /*66d0*/  ISETP.NE.AND P1, PT, R93.reuse, 0x4, PT ;  /* 0x000000045d00780c */ /* 0x040fe20003f25270 */
[----:B------:R-:W-:Y:S01]  /*66e0*/  @!PT LDS RZ, [RZ] ;  /* 0x00000000fffff984 */ /* 0x000fe20000000800 */
[----:B------:R-:W-:Y:S01]  /*66f0*/  @!PT LDS RZ, [RZ] ;  /* 0x00000000fffff984 */ /* 0x000fe20000000800 */
[----:B------:R-:W-:Y:S01]  /*6700*/  @!PT LDS RZ, [RZ] ;  /* 0x00000000fffff984 */ /* 0x000fe20000000800 */
[----:B------:R-:W-:Y:S01]  /*6710*/  @!PT LDS RZ, [RZ] ;  /* 0x00000000fffff984 */ /* 0x000fe20000000800 */
[----:B------:R5:W-:Y:S06]  /*6720*/  MEMBAR.ALL.CTA ;  /* 0x0000000000007992 */ /* 0x000bec0000008000 */
[----:B-----5:R-:W5:Y:S01]  /*6730*/  FENCE.VIEW.ASYNC.S ;  /* 0x00000000000073c6 */ /* 0x020f620000000000 */
[----:B------:R-:W-:Y:S02]  /*6740*/  SEL R5, RZ, 0x1, P1 ;  /* 0x00000001ff057807 */ /* 0x000fe40000800000 */
[----:B------:R-:W-:Y:S02]  /*6750*/  SEL R93, R93, RZ, P1 ;  /* 0x000000ff5d5d7207 */ /* 0x000fe40000800000 */
[----:B------:R-:W-:Y:S01]  /*6760*/  LOP3.LUT R92, R92, R5, RZ, 0x3c, !PT ;  /* 0x000000055c5c7212 */ /* 0x000fe200078e3cff */
[----:B-----5:R1:W-:Y:S06]  /*6770*/  SYNCS.ARRIVE.TRANS64.RED.A1T0 RZ, [R0+URZ], RZ ;  /* 0x000000ff00ff79a7 */ /* 0x0203ec00081004ff */
.L_x_108:
[----:B------:R-:W-:Y:S05]  /*6780*/  BSYNC B1 ;  /* 0x0000000000017941 */ /* 0x000fea0003800000 */
.L_x_107:
[----:B-1----:R-:W-:Y:S04]  /*6790*/  SHF.R.U32.HI R0, RZ, 0x15, R39 ;  /* 0x00000015ff007819 */ /* 0x002fe80000011627 */
[----:B------:R-:W-:Y:S01]  /*67a0*/  LOP3.LUT P1, RZ, R0, 0x3, R87, 0x48, !PT ;  /* 0x0000000300ff7812 */ /* 0x000fe20007824857 */
[----:B------:R-:W-:Y:S01]  /*67b0*/  @!UPT UIADD3 URZ, UPT, UPT, URZ, URZ, URZ ;  /* 0x000000fffffff290 */ /* 0x000fe2000fffe0ff */
[----:B----4-:R-:W-:Y:S11]  /*67c0*/  @P0 BRA `(.L_x_112) ;  /* 0x0000000000080947 */ /* 0x010ff60003800000 */
[----:B------:R-:W1:Y:S02]  /*67d0*/  SYNCS.PHASECHK.TRANS64.TRYWAIT P0, [R90+URZ+0xa0], R7 ;  /* 0x0000a0075a0075a7 */ /* 0x000e6400080011ff */
[----:B-1----:R-:W-:Y:S05]  /*67e0*/  @!P0 BRA `(.L_x_113) ;  /* 0x0000004000288947 */ /* 0x002fea0003800000 */
.L_x_112:
[----:B------:R-:W-:Y:S05]  /*67f0*/  @!P1 BRA `(.L_x_114) ;  /* 0x0000000000409947 */ /* 0x000fea0003800000 */
[----:B------:R-:W4:Y:S01]  /*6800*/  LDCU.64 UR8, c[0x4][0x78] ;  /* 0x01000f00ff0877ac */ /* 0x000f220008000a00 */
[----:B------:R-:W-:Y:S01]  /*6810*/  MOV R3, 0x0 ;  /* 0x0000000000037802 */ /* 0x000fe20000000f00 */
[----:B------:R-:W-:Y:S02]  /*6820*/  HFMA2 R12, -RZ, RZ, 0, 5.9604644775390625e-08 ;  /* 0x00000001ff0c7431 */ /* 0x000fe400000001ff */
[----:B------:R-:W-:Y:S02]  /*6830*/  IMAD.MOV.U32 R8, RZ, RZ, 0x192 ;  /* 0x00000192ff087424 */ /* 0x000fe400078e00ff */
[----:B------:R-:W-:Y:S01]  /*6840*/  IMAD.MOV.U32 R13, RZ, RZ, RZ ;  /* 0x000000ffff0d7224 */ /* 0x000fe200078e00ff */
[----:B------:R-:W1:Y:S01]  /*6850*/  LDCU.64 UR6, c[0x4][0x80] ;  /* 0x01001000ff0677ac */ /* 0x000e620008000a00 */
[----:B------:R-:W2:Y:S01]  /*6860*/  LDC.64 R2, c[0x4][R3] ;  /* 0x0100000003027b82 */ /* 0x000ea20000000a00 */
[----:B------:R-:W5:Y:S01]  /*6870*/  LDCU.64 UR4, c[0x4][0x18] ;  /* 0x01000300ff0477ac */ /* 0x000f620008000a00 */
[----:B----4-:R-:W-:Y:S01]  /*6880*/  MOV R5, UR9 ;  /* 0x0000000900057c02 */ /* 0x010fe20008000f00 */
[----:B------:R-:W-:Y:S01]  /*6890*/  IMAD.U32 R4, RZ, RZ, UR8 ;  /* 0x00000008ff047e24 */ /* 0x000fe2000f8e00ff */
[----:B-1----:R-:W-:Y:S01]  /*68a0*/  MOV R7, UR7 ;  /* 0x0000000700077c02 */ /* 0x002fe20008000f00 */
[----:B------:R-:W-:Y:S01]  /*68b0*/  IMAD.U32 R6, RZ, RZ, UR6 ;  /* 0x00000006ff067e24 */ /* 0x000fe2000f8e00ff */
[----:B-----5:R-:W-:Y:S01]  /*68c0*/  MOV R11, UR5 ;  /* 0x00000005000b7c02 */ /* 0x020fe20008000f00 */
[----:B------:R-:W-:Y:S02]  /*68d0*/  IMAD.U32 R10, RZ, RZ, UR4 ;  /* 0x00000004ff0a7e24 */ /* 0x000fe4000f8e00ff */
[----:B------:R-:W-:Y:S07]  /*68e0*/  LEPC R20, `(.L_x_114) ;  /* 0x000000001014794e */ /* 0x000fee0000000000 */
[----:B--23--:R-:W-:Y:S05]  /*68f0*/  CALL.ABS.NOINC R2 ;  /* 0x0000000002007343 */ /* 0x00cfea0003c00000 */
.L_x_114:
[-C--:B--2---:R-:W-:Y:S01]  /*6900*/  F2FP.F16.E5M2.UNPACK_B R42, R72.reuse ;  /* 0x00000048ff2a723e */ /* 0x084fe200020004ff */
[----:B------:R-:W-:Y:S05]  /*6910*/  WARPSYNC.ALL ;  /* 0x0000000000007948 */ /* 0x000fea0003800000 */
[----:B------:R-:W-:Y:S01]  /*6920*/  R2UR UR4, R39 ;  /* 0x00000000270472ca */ /* 0x000fe200000e0000 */
[--C-:B------:R-:W-:Y:S01]  /*6930*/  HADD2.F32 R40, -RZ, R42.reuse.H0_H0 ;  /* 0x2000002aff287230 */ /* 0x100fe20000004100 */
[----:B------:R-:W-:Y:S01]  /*6940*/  F2FP.F16.E5M2.UNPACK_B R43, R72.H1 ;  /* 0x00000048ff2b723e */ /* 0x000fe200030004ff */
[----:B------:R-:W-:Y:S01]  /*6950*/  HADD2.F32 R42, -RZ, R42.H1_H1 ;  /* 0x3000002aff2a7230 */ /* 0x000fe20000004100 */
[-C--:B------:R-:W-:Y:S01]  /*6960*/  F2FP.F16.E5M2.UNPACK_B R45, R73.reuse ;  /* 0x00000049ff2d723e */ /* 0x080fe200020004ff */
[----:B------:R-:W-:Y:S01]  /*6970*/  BSSY.RECONVERGENT B0, `(.L_x_115) ;  /* 0x000009e000007945 */ /* 0x000fe20003800200 */
[----:B------:R-:W-:Y:S01]  /*6980*/  F2FP.F16.E5M2.UNPACK_B R47, R73.H1 ;  /* 0x00000049ff2f723e */ /* 0x000fe200030004ff */
[--C-:B------:R-:W-:Y:S01]  /*6990*/  HADD2.F32 R44, -RZ, R43.reuse.H0_H0 ;  /* 0x2000002bff2c7230 */ /* 0x100fe20000004100 */
[-C--:B------:R-:W-:Y:S01]  /*69a0*/  F2FP.F16.E5M2.UNPACK_B R49, R74.reuse ;  /* 0x0000004aff31723e */ /* 0x080fe200020004ff */
[----:B------:R-:W-:Y:S01]  /*69b0*/  HADD2.F32 R46, -RZ, R43.H1_H1 ;  /* 0x3000002bff2e7230 */ /* 0x000fe20000004100 */
[----:B------:R-:W-:Y:S01]  /*69c0*/  F2FP.F16.E5M2.UNPACK_B R51, R74.H1 ;  /* 0x0000004aff33723e */ /* 0x000fe200030004ff */
[--C-:B------:R-:W-:Y:S01]  /*69d0*/  HADD2.F32 R43, -RZ, R45.reuse.H0_H0 ;  /* 0x2000002dff2b7230 */ /* 0x100fe20000004100 */
[-C--:B------:R-:W-:Y:S01]  /*69e0*/  F2FP.F16.E5M2.UNPACK_B R53, R75.reuse ;  /* 0x0000004bff35723e */ /* 0x080fe200020004ff */
[----:B-1----:R-:W3:Y:S01]  /*69f0*/  LDTM.x32 R4, tmem[UR4] ;  /* 0x00000004000479ee */ /* 0x002ee200082c0000 */
[----:B------:R-:W-:Y:S01]  /*6a00*/  F2FP.F16.E5M2.UNPACK_B R55, R75.H1 ;  /* 0x0000004bff37723e */ /* 0x000fe200030004ff */
[----:B------:R-:W-:Y:S01]  /*6a10*/  HADD2.F32 R48, -RZ, R45.H1_H1 ;  /* 0x3000002dff307230 */ /* 0x000fe20000004100 */
[-C--:B------:R-:W-:Y:S01]  /*6a20*/  F2FP.F16.E5M2.UNPACK_B R57, R76.reuse ;  /* 0x0000004cff39723e */ /* 0x080fe200020004ff */
[----:B------:R-:W-:Y:S01]  /*6a30*/  HADD2.F32 R52, -RZ, R49.H1_H1 ;  /* 0x30000031ff347230 */ /* 0x000fe20000004100 */
[----:B------:R-:W-:Y:S01]  /*6a40*/  IADD3 R112, PT, PT, R84, UR43, RZ ;  /* 0x0000002b54707c10 */ /* 0x000fe2000fffe0ff */
[----:B------:R-:W-:Y:S01]  /*6a50*/  HADD2.F32 R56, -RZ, R53.H1_H1 ;  /* 0x30000035ff387230 */ /* 0x000fe20000004100 */
[----:B------:R-:W-:Y:S01]  /*6a60*/  MOV R101, 0x10 ;  /* 0x0000001000657802 */ /* 0x000fe20000000f00 */
[----:B------:R-:W-:Y:S01]  /*6a70*/  HADD2.F32 R60, -RZ, R57.H1_H1 ;  /* 0x30000039ff3c7230 */ /* 0x000fe20000004100 */
[----:B------:R-:W-:Y:S01]  /*6a80*/  LOP3.LUT P5, RZ, R85, 0x80, RZ, 0xc0, !PT ;  /* 0x0000008055ff7812 */ /* 0x000fe200078ac0ff */
[--C-:B------:R-:W-:Y:S01]  /*6a90*/  HADD2.F32 R45, -RZ, R47.reuse.H0_H0 ;  /* 0x2000002fff2d7230 */ /* 0x100fe20000004100 */
[----:B------:R-:W-:Y:S01]  /*6aa0*/  F2FP.F16.E5M2.UNPACK_B R59, R76.H1 ;  /* 0x0000004cff3b723e */ /* 0x000fe200030004ff */
[----:B------:R-:W-:Y:S01]  /*6ab0*/  HADD2.F32 R50, -RZ, R47.H1_H1 ;  /* 0x3000002fff327230 */ /* 0x000fe20000004100 */
[----:B------:R-:W-:Y:S01]  /*6ac0*/  SEL R101, R101, 0xfffffff0, !P5 ;  /* 0xfffffff065657807 */ /* 0x000fe20006800000 */
[----:B------:R-:W-:Y:S01]  /*6ad0*/  HADD2.F32 R47, -RZ, R49.H0_H0 ;  /* 0x20000031ff2f7230 */ /* 0x000fe20000004100 */
[-C--:B------:R-:W-:Y:S01]  /*6ae0*/  F2FP.F16.E5M2.UNPACK_B R61, R77.reuse ;  /* 0x0000004dff3d723e */ /* 0x080fe200020004ff */
[--C-:B------:R-:W-:Y:S01]  /*6af0*/  HADD2.F32 R49, -RZ, R51.reuse.H0_H0 ;  /* 0x20000033ff317230 */ /* 0x100fe20000004100 */
[----:B------:R-:W-:Y:S01]  /*6b00*/  F2FP.F16.E5M2.UNPACK_B R63, R77.H1 ;  /* 0x0000004dff3f723e */ /* 0x000fe200030004ff */
[----:B------:R-:W-:Y:S01]  /*6b10*/  HADD2.F32 R54, -RZ, R51.H1_H1 ;  /* 0x30000033ff367230 */ /* 0x000fe20000004100 */
[-C--:B------:R-:W-:Y:S01]  /*6b20*/  F2FP.F16.E5M2.UNPACK_B R65, R78.reuse ;  /* 0x0000004eff41723e */ /* 0x080fe200020004ff */
[----:B------:R-:W-:Y:S01]  /*6b30*/  HADD2.F32 R51, -RZ, R53.H0_H0 ;  /* 0x20000035ff337230 */ /* 0x000fe20000004100 */
[----:B------:R-:W-:Y:S01]  /*6b40*/  F2FP.F16.E5M2.UNPACK_B R67, R78.H1 ;  /* 0x0000004eff43723e */ /* 0x000fe200030004ff */
[----:B------:R-:W-:Y:S01]  /*6b50*/  HADD2.F32 R64, -RZ, R61.H1_H1 ;  /* 0x3000003dff407230 */ /* 0x000fe20000004100 */
[----:B------:R-:W-:Y:S01]  /*6b60*/  ISETP.NE.AND P0, PT, R97, RZ, PT ;  /* 0x000000ff6100720c */ /* 0x000fe20003f05270 */
[C---:B---3--:R-:W-:Y:S01]  /*6b70*/  FMUL R0, R38.reuse, R4 ;  /* 0x0000000426007220 */ /* 0x048fe20000400000 */
[C---:B------:R-:W-:Y:S01]  /*6b80*/  FMUL R2, R38.reuse, R5 ;  /* 0x0000000526027220 */ /* 0x040fe20000400000 */
[C---:B------:R-:W-:Y:S01]  /*6b90*/  FMUL R4, R38.reuse, R8 ;  /* 0x0000000826047220 */ /* 0x040fe20000400000 */
[C---:B------:R-:W-:Y:S01]  /*6ba0*/  FMUL R5, R38.reuse, R9 ;  /* 0x0000000926057220 */ /* 0x040fe20000400000 */
[C---:B------:R-:W-:Y:S01]  /*6bb0*/  FFMA R0, R41.reuse, R40, R0 ;  /* 0x0000002829007223 */ /* 0x040fe20000000000 */
[C---:B------:R-:W-:Y:S01]  /*6bc0*/  FFMA R2, R41.reuse, R42, R2 ;  /* 0x0000002a29027223 */ /* 0x040fe20000000002 */
[C---:B------:R-:W-:Y:S01]  /*6bd0*/  FMUL R8, R38.reuse, R12 ;  /* 0x0000000c26087220 */ /* 0x040fe20000400000 */
[C---:B------:R-:W-:Y:S01]  /*6be0*/  FMUL R9, R38.reuse, R13 ;  /* 0x0000000d26097220 */ /* 0x040fe20000400000 */
[C---:B------:R-:W-:Y:S01]  /*6bf0*/  FMUL R12, R38.reuse, R16 ;  /* 0x00000010260c7220 */ /* 0x040fe20000400000 */
[C---:B------:R-:W-:Y:S01]  /*6c00*/  FMUL R13, R38.reuse, R17 ;  /* 0x00000011260d7220 */ /* 0x040fe20000400000 */
[C---:B------:R-:W-:Y:S01]  /*6c10*/  FMUL R16, R38.reuse, R20 ;  /* 0x0000001426107220 */ /* 0x040fe20000400000 */
[C---:B------:R-:W-:Y:S01]  /*6c20*/  FMUL R17, R38.reuse, R21 ;  /* 0x0000001526117220 */ /* 0x040fe20000400000 */
[C---:B------:R-:W-:Y:S01]  /*6c30*/  FMUL R20, R38.reuse, R24 ;  /* 0x0000001826147220 */ /* 0x040fe20000400000 */
[C---:B------:R-:W-:Y:S01]  /*6c40*/  FMUL R21, R38.reuse, R25 ;  /* 0x0000001926157220 */ /* 0x040fe20000400000 */
[----:B------:R-:W-:Y:S02]  /*6c50*/  HADD2.F32 R68, -RZ, R65.H1_H1 ;  /* 0x30000041ff447230 */ /* 0x000fe40000004100 */
[C---:B------:R-:W-:Y:S01]  /*6c60*/  FMUL R24, R38.reuse, R28 ;  /* 0x0000001c26187220 */ /* 0x040fe20000400000 */
[C---:B------:R-:W-:Y:S01]  /*6c70*/  FMUL R25, R38.reuse, R29 ;  /* 0x0000001d26197220 */ /* 0x040fe20000400000 */
[C---:B------:R-:W-:Y:S01]  /*6c80*/  FMUL R28, R38.reuse, R32 ;  /* 0x00000020261c7220 */ /* 0x040fe20000400000 */
[C---:B------:R-:W-:Y:S01]  /*6c90*/  FMUL R29, R38.reuse, R33 ;  /* 0x00000021261d7220 */ /* 0x040fe20000400000 */
[C---:B------:R-:W-:Y:S01]  /*6ca0*/  FMUL R3, R38.reuse, R6 ;  /* 0x0000000626037220 */ /* 0x040fe20000400000 */
[C---:B------:R-:W-:Y:S01]  /*6cb0*/  FMUL R7, R38.reuse, R7 ;  /* 0x0000000726077220 */ /* 0x040fe20000400000 */
[----:B------:R-:W-:Y:S01]  /*6cc0*/  FMUL R6, R38, R10 ;  /* 0x0000000a26067220 */ /* 0x000fe20000400000 */
[-C--:B------:R-:W-:Y:S01]  /*6cd0*/  F2FP.F16.E5M2.UNPACK_B R40, R79.reuse ;  /* 0x0000004fff28723e */ /* 0x080fe200020004ff */
[C---:B------:R-:W-:Y:S01]  /*6ce0*/  FFMA R3, R41.reuse, R44, R3 ;  /* 0x0000002c29037223 */ /* 0x040fe20000000003 */
[C---:B------:R-:W-:Y:S01]  /*6cf0*/  FFMA R7, R41.reuse, R46, R7 ;  /* 0x0000002e29077223 */ /* 0x040fe20000000007 */
[----:B------:R-:W-:Y:S01]  /*6d00*/  F2FP.F16.E5M2.UNPACK_B R42, R79.H1 ;  /* 0x0000004fff2a723e */ /* 0x000fe200030004ff */
[C---:B------:R-:W-:Y:S01]  /*6d10*/  FFMA R4, R41.reuse, R43, R4 ;  /* 0x0000002b29047223 */ /* 0x040fe20000000004 */
[C---:B------:R-:W-:Y:S01]  /*6d20*/  FFMA R5, R41.reuse, R48, R5 ;  /* 0x0000003029057223 */ /* 0x040fe20000000005 */
[----:B------:R-:W-:Y:S01]  /*6d30*/  ISETP.NE.AND P6, PT, R102, RZ, PT ;  /* 0x000000ff6600720c */ /* 0x000fe20003fc5270 */
[----:B------:R-:W-:Y:S01]  /*6d40*/  FFMA R6, R41, R45, R6 ;  /* 0x0000002d29067223 */ /* 0x000fe20000000006 */
[----:B------:R-:W-:Y:S01]  /*6d50*/  F2FP.SATFINITE.E5M2.F32.PACK_AB_MERGE_C R99, R7, R3, RZ ;  /* 0x000000030763723e */ /* 0x000fe200048060ff */
[C---:B------:R-:W-:Y:S01]  /*6d60*/  FMUL R11, R38.reuse, R11 ;  /* 0x0000000b260b7220 */ /* 0x040fe20000400000 */
[C---:B------:R-:W-:Y:S01]  /*6d70*/  FMUL R10, R38.reuse, R14 ;  /* 0x0000000e260a7220 */ /* 0x040fe20000400000 */
[----:B------:R-:W-:Y:S01]  /*6d80*/  FMUL R15, R38, R15 ;  /* 0x0000000f260f7220 */ /* 0x000fe20000400000 */
[----:B------:R-:W-:Y:S01]  /*6d90*/  F2FP.SATFINITE.E5M2.F32.PACK_AB_MERGE_C R104, R2, R0, R99 ;  /* 0x000000000268723e */ /* 0x000fe20004806063 */
[C---:B------:R-:W-:Y:S01]  /*6da0*/  FFMA R11, R41.reuse, R50, R11 ;  /* 0x00000032290b7223 */ /* 0x040fe2000000000b */
[----:B------:R-:W-:Y:S01]  /*6db0*/  IADD3 R99, PT, PT, R112, R101, RZ ;  /* 0x0000006570637210 */ /* 0x000fe20007ffe0ff */
[C---:B------:R-:W-:Y:S01]  /*6dc0*/  FFMA R8, R41.reuse, R47, R8 ;  /* 0x0000002f29087223 */ /* 0x040fe20000000008 */
[----:B------:R-:W-:Y:S01]  /*6dd0*/  FFMA R9, R41, R52, R9 ;  /* 0x0000003429097223 */ /* 0x000fe20000000009 */
[--C-:B------:R-:W-:Y:S01]  /*6de0*/  HADD2.F32 R53, -RZ, R55.reuse.H0_H0 ;  /* 0x20000037ff357230 */ /* 0x100fe20000004100 */
[----:B------:R-:W-:Y:S01]  /*6df0*/  F2FP.SATFINITE.E5M2.F32.PACK_AB_MERGE_C R105, R11, R6, RZ ;  /* 0x000000060b69723e */ /* 0x000fe200048060ff */
[C---:B------:R-:W-:Y:S01]  /*6e00*/  FFMA R10, R41.reuse, R49, R10 ;  /* 0x00000031290a7223 */ /* 0x040fe2000000000a */
[C---:B------:R-:W-:Y:S01]  /*6e10*/  FFMA R15, R41.reuse, R54, R15 ;  /* 0x00000036290f7223 */ /* 0x040fe2000000000f */
[----:B------:R-:W-:Y:S01]  /*6e20*/  FFMA R12, R41, R51, R12 ;  /* 0x00000033290c7223 */ /* 0x000fe2000000000c */
[----:B------:R-:W-:Y:S01]  /*6e30*/  F2FP.SATFINITE.E5M2.F32.PACK_AB_MERGE_C R105, R5, R4, R105 ;  /* 0x000000040569723e */ /* 0x000fe20004806069 */
[----:B------:R-:W-:Y:S01]  /*6e40*/  FFMA R13, R41, R56, R13 ;  /* 0x00000038290d7223 */ /* 0x000fe2000000000d */
[----:B------:R-:W-:Y:S01]  /*6e50*/  HADD2.F32 R58, -RZ, R55.H1_H1 ;  /* 0x30000037ff3a7230 */ /* 0x000fe20000004100 */
[----:B------:R-:W-:Y:S01]  /*6e60*/  F2FP.SATFINITE.E5M2.F32.PACK_AB_MERGE_C R106, R15, R10, RZ ;  /* 0x0000000a0f6a723e */ /* 0x000fe200048060ff */
[----:B------:R-:W-:Y:S02]  /*6e70*/  HADD2.F32 R55, -RZ, R57.H0_H0 ;  /* 0x20000039ff377230 */ /* 0x000fe40000004100 */
[C---:B------:R-:W-:Y:S01]  /*6e80*/  FMUL R14, R38.reuse, R18 ;  /* 0x00000012260e7220 */ /* 0x040fe20000400000 */
[C---:B------:R-:W-:Y:S01]  /*6e90*/  FMUL R19, R38.reuse, R19 ;  /* 0x0000001326137220 */ /* 0x040fe20000400000 */
[--C-:B------:R-:W-:Y:S02]  /*6ea0*/  HADD2.F32 R57, -RZ, R59.reuse.H0_H0 ;  /* 0x2000003bff397230 */ /* 0x100fe40000004100 */
[C---:B------:R-:W-:Y:S01]  /*6eb0*/  FMUL R18, R38.reuse, R22 ;  /* 0x0000001626127220 */ /* 0x040fe20000400000 */
[C---:B------:R-:W-:Y:S01]  /*6ec0*/  FFMA R14, R41.reuse, R53, R14 ;  /* 0x00000035290e7223 */ /* 0x040fe2000000000e */
[----:B------:R-:W-:Y:S02]  /*6ed0*/  HADD2.F32 R62, -RZ, R59.H1_H1 ;  /* 0x3000003bff3e7230 */ /* 0x000fe40000004100 */
[C---:B------:R-:W-:Y:S01]  /*6ee0*/  FFMA R19, R41.reuse, R58, R19 ;  /* 0x0000003a29137223 */ /* 0x040fe20000000013 */
[----:B------:R-:W-:Y:S02]  /*6ef0*/  HADD2.F32 R59, -RZ, R61.H0_H0 ;  /* 0x2000003dff3b7230 */ /* 0x000fe40000004100 */
[C---:B------:R-:W-:Y:S01]  /*6f00*/  FMUL R23, R38.reuse, R23 ;  /* 0x0000001726177220 */ /* 0x040fe20000400000 */
[C---:B------:R-:W-:Y:S01]  /*6f10*/  FFMA R16, R41.reuse, R55, R16 ;  /* 0x0000003729107223 */ /* 0x040fe20000000010 */
[C---:B------:R-:W-:Y:S01]  /*6f20*/  FFMA R17, R41.reuse, R60, R17 ;  /* 0x0000003c29117223 */ /* 0x040fe20000000011 */
[--C-:B------:R-:W-:Y:S02]  /*6f30*/  HADD2.F32 R61, -RZ, R63.reuse.H0_H0 ;  /* 0x2000003fff3d7230 */ /* 0x100fe40000004100 */
[C---:B------:R-:W-:Y:S01]  /*6f40*/  FFMA R18, R41.reuse, R57, R18 ;  /* 0x0000003929127223 */ /* 0x040fe20000000012 */
[----:B------:R-:W-:Y:S02]  /*6f50*/  HADD2.F32 R66, -RZ, R63.H1_H1 ;  /* 0x3000003fff427230 */ /* 0x000fe40000004100 */
[C---:B------:R-:W-:Y:S01]  /*6f60*/  FMUL R22, R38.reuse, R26 ;  /* 0x0000001a26167220 */ /* 0x040fe20000400000 */
[----:B------:R-:W-:Y:S02]  /*6f70*/  HADD2.F32 R63, -RZ, R65.H0_H0 ;  /* 0x20000041ff3f7230 */ /* 0x000fe40000004100 */
[C---:B------:R-:W-:Y:S01]  /*6f80*/  FFMA R23, R41.reuse, R62, R23 ;  /* 0x0000003e29177223 */ /* 0x040fe20000000017 */
[C---:B------:R-:W-:Y:S01]  /*6f90*/  FMUL R27, R38.reuse, R27 ;  /* 0x0000001b261b7220 */ /* 0x040fe20000400000 */
[C---:B------:R-:W-:Y:S01]  /*6fa0*/  FFMA R20, R41.reuse, R59, R20 ;  /* 0x0000003b29147223 */ /* 0x040fe20000000014 */
[C---:B------:R-:W-:Y:S01]  /*6fb0*/  FFMA R21, R41.reuse, R64, R21 ;  /* 0x0000004029157223 */ /* 0x040fe20000000015 */
[--C-:B------:R-:W-:Y:S02]  /*6fc0*/  HADD2.F32 R65, -RZ, R67.reuse.H0_H0 ;  /* 0x20000043ff417230 */ /* 0x100fe40000004100 */
[C---:B------:R-:W-:Y:S01]  /*6fd0*/  FFMA R22, R41.reuse, R61, R22 ;  /* 0x0000003d29167223 */ /* 0x040fe20000000016 */
[----:B------:R-:W-:Y:S02]  /*6fe0*/  HADD2.F32 R70, -RZ, R67.H1_H1 ;  /* 0x30000043ff467230 */ /* 0x000fe40000004100 */
[C---:B------:R-:W-:Y:S01]  /*6ff0*/  FMUL R26, R38.reuse, R30 ;  /* 0x0000001e261a7220 */ /* 0x040fe20000400000 */
[--C-:B------:R-:W-:Y:S02]  /*7000*/  HADD2.F32 R67, -RZ, R40.reuse.H0_H0 ;  /* 0x20000028ff437230 */ /* 0x100fe40000004100 */
[C---:B------:R-:W-:Y:S01]  /*7010*/  FFMA R27, R41.reuse, R66, R27 ;  /* 0x00000042291b7223 */ /* 0x040fe2000000001b */
[C---:B------:R-:W-:Y:S01]  /*7020*/  FMUL R31, R38.reuse, R31 ;  /* 0x0000001f261f7220 */ /* 0x040fe20000400000 */
[C---:B------:R-:W-:Y:S01]  /*7030*/  FFMA R24, R41.reuse, R63, R24 ;  /* 0x0000003f29187223 */ /* 0x040fe20000000018 */
[----:B------:R-:W-:Y:S02]  /*7040*/  HADD2.F32 R40, -RZ, R40.H1_H1 ;  /* 0x30000028ff287230 */ /* 0x000fe40000004100 */
[C---:B------:R-:W-:Y:S01]  /*7050*/  FFMA R25, R41.reuse, R68, R25 ;  /* 0x0000004429197223 */ /* 0x040fe20000000019 */
[--C-:B------:R-:W-:Y:S02]  /*7060*/  HADD2.F32 R69, -RZ, R42.reuse.H0_H0 ;  /* 0x2000002aff457230 */ /* 0x100fe40000004100 */
[C---:B------:R-:W-:Y:S01]  /*7070*/  FFMA R26, R41.reuse, R65, R26 ;  /* 0x00000041291a7223 */ /* 0x040fe2000000001a */
[----:B------:R-:W-:Y:S02]  /*7080*/  HADD2.F32 R42, -RZ, R42.H1_H1 ;  /* 0x3000002aff2a7230 */ /* 0x000fe40000004100 */
[C---:B------:R-:W-:Y:S01]  /*7090*/  FMUL R30, R38.reuse, R34 ;  /* 0x00000022261e7220 */ /* 0x040fe20000400000 */
[----:B------:R-:W-:Y:S01]  /*70a0*/  FFMA R31, R41, R70, R31 ;  /* 0x00000046291f7223 */ /* 0x000fe2000000001f */
[----:B------:R-:W-:Y:S01]  /*70b0*/  FMUL R35, R38, R35 ;  /* 0x0000002326237220 */ /* 0x000fe20000400000 */
[----:B------:R-:W-:Y:S01]  /*70c0*/  F2FP.SATFINITE.E5M2.F32.PACK_AB_MERGE_C R107, R19, R14, RZ ;  /* 0x0000000e136b723e */ /* 0x000fe200048060ff */
[C---:B------:R-:W-:Y:S01]  /*70d0*/  FFMA R28, R41.reuse, R67, R28 ;  /* 0x00000043291c7223 */ /* 0x040fe2000000001c */
[C---:B------:R-:W-:Y:S01]  /*70e0*/  FFMA R29, R41.reuse, R40, R29 ;  /* 0x00000028291d7223 */ /* 0x040fe2000000001d */
[C---:B------:R-:W-:Y:S01]  /*70f0*/  FFMA R30, R41.reuse, R69, R30 ;  /* 0x00000045291e7223 */ /* 0x040fe2000000001e */
[----:B------:R-:W-:Y:S01]  /*7100*/  FFMA R35, R41, R42, R35 ;  /* 0x0000002a29237223 */ /* 0x000fe20000000023 */
[----:B------:R-:W-:Y:S02]  /*7110*/  F2FP.SATFINITE.E5M2.F32.PACK_AB_MERGE_C R106, R9, R8, R106 ;  /* 0x00000008096a723e */ /* 0x000fe4000480606a */
[----:B------:R-:W-:Y:S02]  /*7120*/  F2FP.SATFINITE.E5M2.F32.PACK_AB_MERGE_C R107, R13, R12, R107 ;  /* 0x0000000c0d6b723e */ /* 0x000fe4000480606b */
[----:B------:R-:W-:Y:S02]  /*7130*/  F2FP.SATFINITE.E5M2.F32.PACK_AB_MERGE_C R108, R23, R18, RZ ;  /* 0x00000012176c723e */ /* 0x000fe400048060ff */
[----:B------:R-:W-:Y:S01]  /*7140*/  F2FP.SATFINITE.E5M2.F32.PACK_AB_MERGE_C R109, R27, R22, RZ ;  /* 0x000000161b6d723e */ /* 0x000fe200048060ff */
[----:B------:R1:W-:Y:S01]  /*7150*/  STS.128 [R84+UR43+0x4200], R104 ;  /* 0x0042006854007988 */ /* 0x0003e20008000c2b */
[----:B------:R-:W-:Y:S02]  /*7160*/  F2FP.SATFINITE.E5M2.F32.PACK_AB_MERGE_C R103, R31, R26, RZ ;  /* 0x0000001a1f67723e */ /* 0x000fe400048060ff */
[----:B------:R-:W-:Y:S02]  /*7170*/  F2FP.SATFINITE.E5M2.F32.PACK_AB_MERGE_C R113, R35, R30, RZ ;  /* 0x0000001e2371723e */ /* 0x000fe400048060ff */
[----:B------:R-:W-:Y:S02]  /*7180*/  F2FP.SATFINITE.E5M2.F32.PACK_AB_MERGE_C R108, R17, R16, R108 ;  /* 0x00000010116c723e */ /* 0x000fe4000480606c */
[----:B------:R-:W-:Y:S02]  /*7190*/  F2FP.SATFINITE.E5M2.F32.PACK_AB_MERGE_C R109, R21, R20, R109 ;  /* 0x00000014156d723e */ /* 0x000fe4000480606d */
[----:B------:R-:W-:Y:S02]  /*71a0*/  F2FP.SATFINITE.E5M2.F32.PACK_AB_MERGE_C R110, R25, R24, R103 ;  /* 0x00000018196e723e */ /* 0x000fe40004806067 */
[----:B------:R-:W-:Y:S02]  /*71b0*/  F2FP.SATFINITE.E5M2.F32.PACK_AB_MERGE_C R111, R29, R28, R113 ;  /* 0x0000001c1d6f723e */ /* 0x000fe40004806071 */
[----:B------:R-:W-:Y:S02]  /*71c0*/  LEA R103, R93, UR43, 0x3 ;  /* 0x0000002b5d677c11 */ /* 0x000fe4000f8e18ff */
[----:B------:R-:W-:Y:S01]  /*71d0*/  @P6 SHF.L.U32 R112, R92, 0x1f, RZ ;  /* 0x0000001f5c706819 */ /* 0x000fe200000006ff */
[----:B------:R1:W-:Y:S01]  /*71e0*/  STS.128 [R99+0x4200], R108 ;  /* 0x0042006c63007388 */ /* 0x0003e20000000c00 */
[----:B------:R-:W-:Y:S01]  /*71f0*/  @!PT LDS RZ, [RZ] ;  /* 0x00000000fffff984 */ /* 0x000fe20000000800 */
[----:B------:R-:W-:Y:S01]  /*7200*/  @!PT LDS RZ, [RZ] ;  /* 0x00000000fffff984 */ /* 0x000fe20000000800 */
[----:B------:R-:W-:Y:S01]  /*7210*/  @!PT LDS RZ, [RZ] ;  /* 0x00000000fffff984 */ /* 0x000fe20000000800 */
[----:B------:R-:W-:Y:S01]  /*7220*/  @!PT LDS RZ, [RZ] ;  /* 0x00000000fffff984 */ /* 0x000fe20000000800 */
[----:B------:R2:W-:Y:S07]  /*7230*/  MEMBAR.ALL.CTA ;  /* 0x0000000000007992 */ /* 0x0005ee0000008000 */
[----:B--2---:R-:W2:Y:S02]  /*7240*/  FENCE.VIEW.ASYNC.S ;  /* 0x00000000000073c6 */ /* 0x004ea40000000000 */
[----:B--2---:R-:W-:Y:S06]  /*7250*/  BAR.SYNC.DEFER_BLOCKING 0x1, 0x80 ;  /* 0x0042000000007b1d */ /* 0x004fec0000010000 */
[----:B------:R-:W-:Y:S05]  /*7260*/  @P0 BRA `(.L_x_116) ;  /* 0x0000000000380947 */ /* 0x000fea0003800000 */
[----:B------:R-:W-:Y:S01]  /*7270*/  UIADD3 UR4, UPT, UPT, UR43, 0x4200, URZ ;  /* 0x000042002b047890 */ /* 0x000fe2000fffe0ff */
[----:B------:R-:W-:Y:S01]  /*7280*/  UMOV UR51, UR36 ;  /* 0x0000002400337c82 */ /* 0x000fe20008000000 */
[----:B------:R-:W-:Y:S02]  /*7290*/  UIADD3 UR9, UPT, UPT, UR49, 0x80, URZ ;  /* 0x0000008031097890 */ /* 0x000fe4000fffe0ff */
[----:B------:R-:W-:Y:S02]  /*72a0*/  UIADD3 UR8, UPT, UPT, UR43, 0x4a00, URZ ;  /* 0x00004a002b087890 */ /* 0x000fe4000fffe0ff */
[----:B------:R-:W-:Y:S01]  /*72b0*/  MOV R96, UR4 ;  /* 0x0000000400607c02 */ /* 0x000fe20008000f00 */
[----:B------:R-:W-:Y:S01]  /*72c0*/  UIADD3 UR4, UP0, UPT, UR62, 0x680, URZ ;  /* 0x000006803e047890 */ /* 0x000fe2000ff1e0ff */
[----:B------:R-:W-:Y:S02]  /*72d0*/  UMOV UR10, UR50 ;  /* 0x00000032000a7c82 */ /* 0x000fe40008000000 */
[----:B------:R-:W-:Y:S01]  /*72e0*/  R2UR UR48, R96 ;  /* 0x00000000603072ca */ /* 0x000fe200000e0000 */
[----:B------:R-:W-:Y:S01]  /*72f0*/  UIADD3.X UR5, UPT, UPT, URZ, UR63, URZ, UP0, !UPT ;  /* 0x0000003fff057290 */ /* 0x000fe200087fe4ff */
[----:B------:R-:W-:Y:S11]  /*7300*/  UMOV UR11, UR36 ;  /* 0x00000024000b7c82 */ /* 0x000ff60008000000 */
[----:B------:R2:W-:Y:S01]  /*7310*/  UTMASTG.3D [UR48], [UR4] ;  /* 0x00000030040073b5 */ /* 0x0005e20008010000 */
[----:B------:R2:W-:Y:S01]  /*7320*/  UTMASTG.3D [UR8], [UR4] ;  /* 0x00000008040073b5 */ /* 0x0005e20008010000 */
[----:B------:R0:W-:Y:S01]  /*7330*/  UTMACMDFLUSH ;  /* 0x00000000000079b7 */ /* 0x0001e20000000000 */
[----:B--2---:R-:W-:Y:S04]  /*7340*/  DEPBAR.LE SB0, 0x1 ;  /* 0x000080400000791a */ /* 0x004fe80000000000 */
.L_x_116:
[----:B------:R-:W-:Y:S05]  /*7350*/  BSYNC.RECONVERGENT B0 ;  /* 0x0000000000007941 */ /* 0x000fea0003800200 */
.L_x_115:
[----:B------:R-:W-:Y:S06]  /*7360*/  BAR.SYNC.DEFER_BLOCKING 0x1, 0x80 ;  /* 0x0042000000007b1d */ /* 0x000fec0000010000 */
[----:B------:R-:W2:Y:S01]  /*7370*/  @P6 SYNCS.PHASECHK.TRANS64.TRYWAIT P0, [R103+URZ+0x30], R112 ;  /* 0x00003070670065a7 */ /* 0x000ea200080011ff */
[----:B------:R-:W-:Y:S01]  /*7380*/  BSSY B1, `(.L_x_117) ;  /* 0x0000020000017945 */ /* 0x000fe20003800000 */
[----:B--2---:R-:W-:Y:S03]  /*7390*/  @P6 SEL R71, RZ, 0x1, !P0 ;  /* 0x00000001ff476807 */ /* 0x004fe60004000000 */
[----:B------:R-:W-:Y:S05]  /*73a0*/  @!P6 BRA `(.L_x_118) ;  /* 0x000000000074e947 */ /* 0x000fea0003800000 */
[----:B------:R-:W-:Y:S01]  /*73b0*/  ISETP.NE.AND P1, PT, R100, RZ, PT ;  /* 0x000000ff6400720c */ /* 0x000fe20003f25270 */
[----:B------:R-:W2:Y:S01]  /*73c0*/  S2R R0, SR_CgaCtaId ;  /* 0x0000000000007919 */ /* 0x000ea20000008800 */
[----:B------:R-:W-:Y:S01]  /*73d0*/  ISETP.NE.AND P0, PT, R71, RZ, PT ;  /* 0x000000ff4700720c */ /* 0x000fe20003f05270 */
[----:B------:R-:W-:Y:S10]  /*73e0*/  BSSY B0, `(.L_x_119) ;  /* 0x0000008000007945 */ /* 0x000ff40003800000 */
[----:B------:R-:W-:Y:S05]  /*73f0*/  @P1 IMAD R2, R93, 0x1000, R84 ;  /* 0x000010005d021824 */ /* 0x000fea00078e0254 */
[----:B------:R-:W-:Y:S05]  /*7400*/  @P1 IADD3 R4, PT, PT, R2, UR43, RZ ;  /* 0x0000002b02041c10 */ /* 0x000fea000fffe0ff */
[----:B------:R-:W-:Y:S01]  /*7410*/  @P1 IMAD.IADD R3, R4, 0x1, R101 ;  /* 0x0000000104031824 */ /* 0x000fe200078e0265 */
[----:B------:R-:W-:Y:S06]  /*7420*/  @P0 BRA `(.L_x_120) ;  /* 0x00000000000c0947 */ /* 0x000fec0003800000 */
[----:B------:R-:W-:Y:S04]  /*7430*/  SHF.L.U32 R4, R92, 0x1f, RZ ;  /* 0x0000001f5c047819 */ /* 0x000fe800000006ff */
[----:B------:R-:W3:Y:S02]  /*7440*/  SYNCS.PHASECHK.TRANS64.TRYWAIT P0, [R103+URZ+0x30], R4 ;  /* 0x00003004670075a7 */ /* 0x000ee400080011ff */
[----:B---3--:R-:W-:Y:S05]  /*7450*/  @!P0 BRA `(.L_x_121) ;  /* 0x0000003400208947 */ /* 0x008fea0003800000 */
.L_x_120:
[----:B------:R-:W-:Y:S05]  /*7460*/  BSYNC B0 ;  /* 0x0000000000007941 */ /* 0x000fea0003800000 */
.L_x_119:
[----:B------:R-:W-:Y:S01]  /*7470*/  ISETP.NE.AND P0, PT, R100, RZ, PT ;  /* 0x000000ff6400720c */ /* 0x000fe20003f05270 */
[----:B---3--:R-:W-:Y:S02]  /*7480*/  VIADD R103, R103, 0x50 ;  /* 0x0000005067677836 */ /* 0x008fe40000000000 */
[----:B------:R-:W-:Y:S03]  /*7490*/  VIADD R93, R93, 0x1 ;  /* 0x000000015d5d7836 */ /* 0x000fe60000000000 */
[----:B--2---:R-:W-:Y:S07]  /*74a0*/  PRMT R0, R0, 0x654, R103 ;  /* 0x0000065400007816 */ /* 0x004fee0000000067 */
[----:B------:R2:W3:Y:S04]  /*74b0*/  @P0 LDS.128 R72, [R2+UR43+0x200] ;  /* 0x0002002b02480984 */ /* 0x0004e80008000c00 */
[----:B------:R2:W4:Y:S01]  /*74c0*/  @P0 LDS.128 R76, [R3+0x200] ;  /* 0x00020000034c0984 */ /* 0x0005220000000c00 */
        /* <DEDUP_REMOVED lines=11> */
.L_x_118:
[----:B------:R-:W-:Y:S05]  /*7580*/  BSYNC B1 ;  /* 0x0000000000017941 */ /* 0x000fea0003800000 */
.L_x_117:
[----:B--2---:R-:W-:Y:S05]  /*7590*/  VIADD R0, R39, 0x20 ;  /* 0x0000002027007836 */ /* 0x004fea0000000000 */
[----:B------:R-:W-:Y:S04]  /*75a0*/  SHF.R.U32.HI R0, RZ, 0x15, R0 ;  /* 0x00000015ff007819 */ /* 0x000fe80000011600 */
[----:B------:R-:W-:Y:S11]  /*75b0*/  LOP3.LUT P0, RZ, R0, 0x3, R87, 0x48, !PT ;  /* 0x0000000300ff7812 */ /* 0x000ff60007804857 */
[----:B------:R-:W-:Y:S02]  /*75c0*/  @!UPT UIADD3 URZ, UPT, UPT, URZ, URZ, URZ ;  /* 0x000000fffffff290 */ /* 0x000fe4000fffe0ff */
[----:B------:R-:W-:Y:S05]  /*75d0*/  @!P0 BRA `(.L_x_122) ;  /* 0x0000000000408947 */ /* 0x000fea0003800000 */
[----:B------:R-:W2:Y:S01]  /*75e0*/  LDCU.64 UR8, c[0x4][0x78] ;  /* 0x01000f00ff0877ac */ /* 0x000ea20008000a00 */
[----:B------:R-:W-:Y:S01]  /*75f0*/  MOV R3, 0x0 ;  /* 0x0000000000037802 */ /* 0x000fe20000000f00 */
[----:B------:R-:W-:Y:S02]  /*7600*/  HFMA2 R12, -RZ, RZ, 0, 5.9604644775390625e-08 ;  /* 0x00000001ff0c7431 */ /* 0x000fe400000001ff */
[----:B------:R-:W-:Y:S02]  /*7610*/  IMAD.MOV.U32 R8, RZ, RZ, 0x192 ;  /* 0x00000192ff087424 */ /* 0x000fe400078e00ff */
[----:B------:R-:W-:Y:S01]  /*7620*/  IMAD.MOV.U32 R13, RZ, RZ, RZ ;  /* 0x000000ffff0d7224 */ /* 0x000fe200078e00ff */
[----:B------:R-:W5:Y:S01]  /*7630*/  LDCU.64 UR6, c[0x4][0x80] ;  /* 0x01001000ff0677ac */ /* 0x000f620008000a00 */
[----:B------:R-:W1:Y:S01]  /*7640*/  LDC.64 R2, c[0x4][R3] ;  /* 0x0100000003027b82 */ /* 0x000e620000000a00 */
[----:B------:R-:W3:Y:S01]  /*7650*/  LDCU.64 UR4, c[0x4][0x18] ;  /* 0x01000300ff0477ac */ /* 0x000ee20008000a00 */
[----:B--2---:R-:W-:Y:S01]  /*7660*/  MOV R5, UR9 ;  /* 0x0000000900057c02 */ /* 0x004fe20008000f00 */
[----:B------:R-:W-:Y:S01]  /*7670*/  IMAD.U32 R4, RZ, RZ, UR8 ;  /* 0x00000008ff047e24 */ /* 0x000fe2000f8e00ff */
[----:B-----5:R-:W-:Y:S01]  /*7680*/  MOV R7, UR7 ;  /* 0x0000000700077c02 */ /* 0x020fe20008000f00 */
[----:B------:R-:W-:Y:S01]  /*7690*/  IMAD.U32 R6, RZ, RZ, UR6 ;  /* 0x00000006ff067e24 */ /* 0x000fe2000f8e00ff */
[----:B---3--:R-:W-:Y:S01]  /*76a0*/  MOV R11, UR5 ;  /* 0x00000005000b7c02 */ /* 0x008fe20008000f00 */
[----:B------:R-:W-:Y:S02]  /*76b0*/  IMAD.U32 R10, RZ, RZ, UR4 ;  /* 0x00000004ff0a7e24 */ /* 0x000fe4000f8e00ff */
[----:B------:R-:W-:Y:S07]  /*76c0*/  LEPC R20, `(.L_x_122) ;  /* 0x000000001014794e */ /* 0x000fee0000000000 */
[----:B-1--4-:R-:W-:Y:S05]  /*76d0*/  CALL.ABS.NOINC R2 ;  /* 0x0000000002007343 */ /* 0x012fea0003c00000 */
.L_x_122:
[-C--:B---3--:R-:W-:Y:S01]  /*76e0*/  F2FP.F16.E5M2.UNPACK_B R42, R72.reuse ;  /* 0x00000048ff2a723e */ /* 0x088fe200020004ff */
        /* <DEDUP_REMOVED lines=13> */
[----:B------:R-:W-:Y:S01]  /*77c0*/  F2FP.F16.E5M2.UNPACK_B R54, R75 ;  /* 0x0000004bff36723e */ /* 0x000fe200020004ff */
[----:B------:R-:W2:Y:S01]  /*77d0*/  LDTM.x32 R4, tmem[UR4+0x20] ;  /* 0x00002004000479ee */ /* 0x000ea200082c0000 */
[----:B------:R-:W-:Y:S01]  /*77e0*/  HADD2.F32 R46, -RZ, R46.H1_H1 ;  /* 0x3000002eff2e7230 */ /* 0x000fe20000004100 */
[----:B----4-:R-:W-:Y:S01]  /*77f0*/  F2FP.F16.E5M2.UNPACK_B R58, R76 ;  /* 0x0000004cff3a723e */ /* 0x010fe200020004ff */
[--C-:B------:R-:W-:Y:S01]  /*7800*/  HADD2.F32 R49, -RZ, R50.reuse.H0_H0 ;  /* 0x20000032ff317230 */ /* 0x100fe20000004100 */
[----:B------:R-:W-:Y:S01]  /*7810*/  F2FP.F16.E5M2.UNPACK_B R62, R77 ;  /* 0x0000004dff3e723e */ /* 0x000fe200020004ff */
[----:B------:R-:W-:Y:S01]  /*7820*/  HADD2.F32 R50, -RZ, R50.H1_H1 ;  /* 0x30000032ff327230 */ /* 0x000fe20000004100 */
[----:B------:R-:W-:Y:S01]  /*7830*/  F2FP.F16.E5M2.UNPACK_B R66, R78 ;  /* 0x0000004eff42723e */ /* 0x000fe200020004ff */
[--C-:B------:R-:W-:Y:S01]  /*7840*/  HADD2.F32 R53, -RZ, R54.reuse.H0_H0 ;  /* 0x20000036ff357230 */ /* 0x100fe20000004100 */
[----:B------:R-:W-:Y:S01]  /*7850*/  F2FP.F16.E5M2.UNPACK_B R70, R79 ;  /* 0x0000004fff46723e */ /* 0x000fe200020004ff */
[----:B------:R-:W-:Y:S01]  /*7860*/  HADD2.F32 R54, -RZ, R54.H1_H1 ;  /* 0x30000036ff367230 */ /* 0x000fe20000004100 */
[----:B------:R-:W-:Y:S01]  /*7870*/  F2FP.F16.E5M2.UNPACK_B R56, R75.H1 ;  /* 0x0000004bff38723e */ /* 0x000fe200030004ff */
[--C-:B------:R-:W-:Y:S01]  /*7880*/  HADD2.F32 R57, -RZ, R58.reuse.H0_H0 ;  /* 0x2000003aff397230 */ /* 0x100fe20000004100 */
[----:B------:R-:W-:Y:S01]  /*7890*/  F2FP.F16.E5M2.UNPACK_B R60, R76.H1 ;  /* 0x0000004cff3c723e */ /* 0x000fe200030004ff */
[----:B------:R-:W-:Y:S01]  /*78a0*/  HADD2.F32 R58, -RZ, R58.H1_H1 ;  /* 0x3000003aff3a7230 */ /* 0x000fe20000004100 */
[----:B------:R-:W-:Y:S01]  /*78b0*/  F2FP.F16.E5M2.UNPACK_B R64, R77.H1 ;  /* 0x0000004dff40723e */ /* 0x000fe200030004ff */
[--C-:B------:R-:W-:Y:S01]  /*78c0*/  HADD2.F32 R61, -RZ, R62.reuse.H0_H0 ;  /* 0x2000003eff3d7230 */ /* 0x100fe20000004100 */
[----:B------:R-:W-:Y:S01]  /*78d0*/  F2FP.F16.E5M2.UNPACK_B R68, R78.H1 ;  /* 0x0000004eff44723e */ /* 0x000fe200030004ff */
[----:B------:R-:W-:Y:S01]  /*78e0*/  HADD2.F32 R62, -RZ, R62.H1_H1 ;  /* 0x3000003eff3e7230 */ /* 0x000fe20000004100 */
[----:B------:R-:W-:Y:S01]  /*78f0*/  ISETP.NE.AND P0, PT, R97, RZ, PT ;  /* 0x000000ff6100720c */ /* 0x000fe20003f05270 */
[--C-:B------:R-:W-:Y:S01]  /*7900*/  HADD2.F32 R65, -RZ, R66.reuse.H0_H0 ;  /* 0x20000042ff417230 */ /* 0x100fe20000004100 */
[----:B------:R-:W-:Y:S01]  /*7910*/  ISETP.NE.AND P6, PT, R102, RZ, PT ;  /* 0x000000ff6600720c */ /* 0x000fe20003fc5270 */
[----:B------:R-:W-:Y:S02]  /*7920*/  HADD2.F32 R66, -RZ, R66.H1_H1 ;  /* 0x30000042ff427230 */ /* 0x000fe40000004100 */
[--C-:B------:R-:W-:Y:S02]  /*7930*/  HADD2.F32 R69, -RZ, R70.reuse.H0_H0 ;  /* 0x20000046ff457230 */ /* 0x100fe40000004100 */
[C---:B--2---:R-:W-:Y:S01]  /*7940*/  FMUL R0, R38.reuse, R4 ;  /* 0x0000000426007220 */ /* 0x044fe20000400000 */
        /* <DEDUP_REMOVED lines=20> */
[--C-:B------:R-:W-:Y:S02]  /*7a90*/  HADD2.F32 R47, -RZ, R48.reuse.H0_H0 ;  /* 0x20000030ff2f7230 */ /* 0x100fe40000004100 */
[C---:B------:R-:W-:Y:S01]  /*7aa0*/  FMUL R6, R38.reuse, R10 ;  /* 0x0000000a26067220 */ /* 0x040fe20000400000 */
[C---:B------:R-:W-:Y:S01]  /*7ab0*/  FFMA R3, R41.reuse, R42, R3 ;  /* 0x0000002a29037223 */ /* 0x040fe20000000003 */
[----:B------:R-:W-:Y:S02]  /*7ac0*/  HADD2.F32 R48, -RZ, R48.H1_H1 ;  /* 0x30000030ff307230 */ /* 0x000fe40000004100 */
[C---:B------:R-:W-:Y:S01]  /*7ad0*/  FFMA R7, R41.reuse, R44, R7 ;  /* 0x0000002c29077223 */ /* 0x040fe20000000007 */
[C---:B------:R-:W-:Y:S01]  /*7ae0*/  FFMA R4, R41.reuse, R45, R4 ;  /* 0x0000002d29047223 */ /* 0x040fe20000000004 */
[C---:B------:R-:W-:Y:S01]  /*7af0*/  FFMA R5, R41.reuse, R46, R5 ;  /* 0x0000002e29057223 */ /* 0x040fe20000000005 */
[----:B------:R-:W-:Y:S01]  /*7b00*/  FFMA R6, R41, R47, R6 ;  /* 0x0000002f29067223 */ /* 0x000fe20000000006 */
[----:B------:R-:W-:Y:S01]  /*7b10*/  FMUL R11, R38, R11 ;  /* 0x0000000b260b7220 */ /* 0x000fe20000400000 */
[----:B------:R-:W-:Y:S01]  /*7b20*/  F2FP.F16.E5M2.UNPACK_B R40, R79.H1 ;  /* 0x0000004fff28723e */ /* 0x000fe200030004ff */
[--C-:B------:R-:W-:Y:S01]  /*7b30*/  HADD2.F32 R51, -RZ, R52.reuse.H0_H0 ;  /* 0x20000034ff337230 */ /* 0x100fe20000004100 */
[----:B------:R-:W-:Y:S01]  /*7b40*/  F2FP.SATFINITE.E5M2.F32.PACK_AB_MERGE_C R103, R7, R3, RZ ;  /* 0x000000030767723e */ /* 0x000fe200048060ff */
[C---:B------:R-:W-:Y:S01]  /*7b50*/  FFMA R11, R41.reuse, R48, R11 ;  /* 0x00000030290b7223 */ /* 0x040fe2000000000b */
[C---:B------:R-:W-:Y:S01]  /*7b60*/  FFMA R8, R41.reuse, R49, R8 ;  /* 0x0000003129087223 */ /* 0x040fe20000000008 */
[----:B------:R-:W-:Y:S01]  /*7b70*/  FFMA R9, R41, R50, R9 ;  /* 0x0000003229097223 */ /* 0x000fe20000000009 */
[----:B-1----:R-:W-:Y:S01]  /*7b80*/  F2FP.SATFINITE.E5M2.F32.PACK_AB_MERGE_C R104, R2, R0, R103 ;  /* 0x000000000268723e */ /* 0x002fe20004806067 */
[----:B------:R-:W-:Y:S01]  /*7b90*/  HADD2.F32 R52, -RZ, R52.H1_H1 ;  /* 0x30000034ff347230 */ /* 0x000fe20000004100 */
[----:B------:R-:W-:Y:S01]  /*7ba0*/  F2FP.SATFINITE.E5M2.F32.PACK_AB_MERGE_C R105, R11, R6, RZ ;  /* 0x000000060b69723e */ /* 0x000fe200048060ff */
[C---:B------:R-:W-:Y:S01]  /*7bb0*/  FMUL R10, R38.reuse, R14 ;  /* 0x0000000e260a7220 */ /* 0x040fe20000400000 */
[C---:B------:R-:W-:Y:S01]  /*7bc0*/  FMUL R15, R38.reuse, R15 ;  /* 0x0000000f260f7220 */ /* 0x040fe20000400000 */
[--C-:B------:R-:W-:Y:S01]  /*7bd0*/  HADD2.F32 R55, -RZ, R56.reuse.H0_H0 ;  /* 0x20000038ff377230 */ /* 0x100fe20000004100 */
[----:B------:R-:W-:Y:S01]  /*7be0*/  F2FP.SATFINITE.E5M2.F32.PACK_AB_MERGE_C R105, R5, R4, R105 ;  /* 0x000000040569723e */ /* 0x000fe20004806069 */
[C---:B------:R-:W-:Y:S01]  /*7bf0*/  FFMA R10, R41.reuse, R51, R10 ;  /* 0x00000033290a7223 */ /* 0x040fe2000000000a */
[C---:B------:R-:W-:Y:S01]  /*7c00*/  FFMA R15, R41.reuse, R52, R15 ;  /* 0x00000034290f7223 */ /* 0x040fe2000000000f */
[C---:B------:R-:W-:Y:S01]  /*7c10*/  FFMA R12, R41.reuse, R53, R12 ;  /* 0x00000035290c7223 */ /* 0x040fe2000000000c */
[C---:B------:R-:W-:Y:S01]  /*7c20*/  FFMA R13, R41.reuse, R54, R13 ;  /* 0x00000036290d7223 */ /* 0x040fe2000000000d */
[----:B------:R-:W-:Y:S02]  /*7c30*/  HADD2.F32 R56, -RZ, R56.H1_H1 ;  /* 0x30000038ff387230 */ /* 0x000fe40000004100 */
[C---:B------:R-:W-:Y:S01]  /*7c40*/  FMUL R14, R38.reuse, R18 ;  /* 0x00000012260e7220 */ /* 0x040fe20000400000 */
[C---:B------:R-:W-:Y:S01]  /*7c50*/  FMUL R19, R38.reuse, R19 ;  /* 0x0000001326137220 */ /* 0x040fe20000400000 */
[--C-:B------:R-:W-:Y:S02]  /*7c60*/  HADD2.F32 R59, -RZ, R60.reuse.H0_H0 ;  /* 0x2000003cff3b7230 */ /* 0x100fe40000004100 */
[C---:B------:R-:W-:Y:S01]  /*7c70*/  FMUL R18, R38.reuse, R22 ;  /* 0x0000001626127220 */ /* 0x040fe20000400000 */
[C---:B------:R-:W-:Y:S01]  /*7c80*/  FFMA R14, R41.reuse, R55, R14 ;  /* 0x00000037290e7223 */ /* 0x040fe2000000000e */
[----:B------:R-:W-:Y:S02]  /*7c90*/  HADD2.F32 R60, -RZ, R60.H1_H1 ;  /* 0x3000003cff3c7230 */ /* 0x000fe40000004100 */
        /* <DEDUP_REMOVED lines=27> */
[----:B------:R-:W-:Y:S01]  /*7e50*/  FFMA R28, R41, R69, R28 ;  /* 0x00000045291c7223 */ /* 0x000fe2000000001c */
[----:B------:R-:W-:Y:S01]  /*7e60*/  F2FP.SATFINITE.E5M2.F32.PACK_AB_MERGE_C R107, R19, R14, RZ ;  /* 0x0000000e136b723e */ /* 0x000fe200048060ff */
        /* <DEDUP_REMOVED lines=25> */
[----:B------:R-:W-:Y:S02]  /*8000*/  UIADD3 UR4, UP0, UPT, UR62, 0x680, URZ ;  /* 0x000006803e047890 */ /* 0x000fe4000ff1e0ff */
[----:B------:R-:W-:Y:S02]  /*8010*/  UIADD3 UR13, UPT, UPT, UR49, 0x20, URZ ;  /* 0x00000020310d7890 */ /* 0x000fe4000fffe0ff */
[----:B------:R-:W-:Y:S02]  /*8020*/  UIADD3 UR12, UPT, UPT, UR43, 0x5200, URZ ;  /* 0x000052002b0c7890 */ /* 0x000fe4000fffe0ff */
[----:B------:R-:W-:Y:S01]  /*8030*/  UIADD3.X UR5, UPT, UPT, URZ, UR63, URZ, UP0, !UPT ;  /* 0x0000003fff057290 */ /* 0x000fe200087fe4ff */
[----:B------:R-:W-:Y:S01]  /*8040*/  UMOV UR14, UR50 ;  /* 0x00000032000e7c82 */ /* 0x000fe20008000000 */
[----:B------:R-:W-:Y:S01]  /*8050*/  UMOV UR15, UR36 ;  /* 0x00000024000f7c82 */ /* 0x000fe20008000000 */
[----:B------:R-:W-:Y:S02]  /*8060*/  UIADD3 UR9, UPT, UPT, UR49, 0xa0, URZ ;  /* 0x000000a031097890 */ /* 0x000fe4000fffe0ff */
[----:B------:R-:W-:Y:S01]  /*8070*/  UIADD3 UR8, UPT, UPT, UR43, 0x5a00, URZ ;  /* 0x00005a002b087890 */ /* 0x000fe2000fffe0ff */
[----:B------:R-:W-:Y:S03]  /*8080*/  UMOV UR10, UR50 ;  /* 0x00000032000a7c82 */ /* 0x000fe60008000000 */
[----:B------:R2:W-:Y:S01]  /*8090*/  UTMASTG.3D [UR12], [UR4] ;  /* 0x0000000c040073b5 */ /* 0x0005e20008010000 */
[----:B------:R-:W-:Y:S04]  /*80a0*/  UMOV UR11, UR36 ;  /* 0x00000024000b7c82 */ /* 0x000fe80008000000 */
[----:B------:R2:W-:Y:S01]  /*80b0*/  UTMASTG.3D [UR8], [UR4] ;  /* 0x00000008040073b5 */ /* 0x0005e20008010000 */
[----:B------:R0:W-:Y:S01]  /*80c0*/  UTMACMDFLUSH ;  /* 0x00000000000079b7 */ /* 0x0001e20000000000 */
[----:B--2---:R-:W-:Y:S04]  /*80d0*/  DEPBAR.LE SB0, 0x1 ;  /* 0x000080400000791a */ /* 0x004fe80000000000 */
.L_x_124:
[----:B------:R-:W-:Y:S05]  /*80e0*/  BSYNC.RECONVERGENT B0 ;  /* 0x0000000000007941 */ /* 0x000fea0003800200 */
.L_x_123:
        /* <DEDUP_REMOVED lines=16> */
.L_x_128:
[----:B------:R-:W-:Y:S05]  /*81f0*/  BSYNC B0 ;  /* 0x0000000000007941 */ /* 0x000fea0003800000 */
.L_x_127:
        /* <DEDUP_REMOVED lines=17> */
.L_x_126:
[----:B------:R-:W-:Y:S05]  /*8310*/  BSYNC B1 ;  /* 0x0000000000017941 */ /* 0x000fea0003800000 */
.L_x_125:
        /* <DEDUP_REMOVED lines=21> */
.L_x_130:
        /* <DEDUP_REMOVED lines=17> */
[----:B------:R-:W-:Y:S01]  /*8580*/  ISETP.NE.AND P6, PT, R102, RZ, PT ;  /* 0x000000ff6600720c */ /* 0x000fe20003fc5270 */
[--C-:B------:R-:W-:Y:S01]  /*8590*/  HADD2.F32 R49, -RZ, R50.reuse.H0_H0 ;  /* 0x20000032ff317230 */ /* 0x100fe20000004100 */
[----:B----4-:R-:W-:Y:S01]  /*85a0*/  F2FP.F16.E5M2.UNPACK_B R58, R76 ;  /* 0x0000004cff3a723e */ /* 0x010fe200020004ff */
[----:B------:R-:W-:Y:S01]  /*85b0*/  HADD2.F32 R50, -RZ, R50.H1_H1 ;  /* 0x30000032ff327230 */ /* 0x000fe20000004100 */
[----:B------:R-:W-:Y:S01]  /*85c0*/  F2FP.F16.E5M2.UNPACK_B R62, R77 ;  /* 0x0000004dff3e723e */ /* 0x000fe200020004ff */
[--C-:B------:R-:W-:Y:S01]  /*85d0*/  HADD2.F32 R53, -RZ, R54.reuse.H0_H0 ;  /* 0x20000036ff357230 */ /* 0x100fe20000004100 */
[----:B------:R-:W-:Y:S01]  /*85e0*/  F2FP.F16.E5M2.UNPACK_B R66, R78 ;  /* 0x0000004eff42723e */ /* 0x000fe200020004ff */
[----:B------:R-:W-:Y:S01]  /*85f0*/  HADD2.F32 R54, -RZ, R54.H1_H1 ;  /* 0x30000036ff367230 */ /* 0x000fe20000004100 */
[----:B------:R-:W-:Y:S01]  /*8600*/  F2FP.F16.E5M2.UNPACK_B R70, R79 ;  /* 0x0000004fff46723e */ /* 0x000fe200020004ff */
[--C-:B------:R-:W-:Y:S01]  /*8610*/  HADD2.F32 R57, -RZ, R58.reuse.H0_H0 ;  /* 0x2000003aff397230 */ /* 0x100fe20000004100 */
[----:B------:R-:W-:Y:S01]  /*8620*/  F2FP.F16.E5M2.UNPACK_B R56, R75.H1 ;  /* 0x0000004bff38723e */ /* 0x000fe200030004ff */
[----:B------:R-:W-:Y:S01]  /*8630*/  HADD2.F32 R58, -RZ, R58.H1_H1 ;  /* 0x3000003aff3a7230 */ /* 0x000fe20000004100 */
[----:B------:R-:W-:Y:S01]  /*8640*/  F2FP.F16.E5M2.UNPACK_B R60, R76.H1 ;  /* 0x0000004cff3c723e */ /* 0x000fe200030004ff */
[--C-:B------:R-:W-:Y:S01]  /*8650*/  HADD2.F32 R61, -RZ, R62.reuse.H0_H0 ;  /* 0x2000003eff3d7230 */ /* 0x100fe20000004100 */
[----:B------:R-:W-:Y:S01]  /*8660*/  F2FP.F16.E5M2.UNPACK_B R64, R77.H1 ;  /* 0x0000004dff40723e */ /* 0x000fe200030004ff */
[----:B------:R-:W-:Y:S01]  /*8670*/  HADD2.F32 R62, -RZ, R62.H1_H1 ;  /* 0x3000003eff3e7230 */ /* 0x000fe20000004100 */
[----:B------:R-:W-:Y:S01]  /*8680*/  F2FP.F16.E5M2.UNPACK_B R68, R78.H1 ;  /* 0x0000004eff44723e */ /* 0x000fe200030004ff */
        /* <DEDUP_REMOVED lines=112> */
[----:B------:R-:W-:Y:S02]  /*8d90*/  UIADD3 UR4, UPT, UPT, UR43, 0x4200, URZ ;  /* 0x000042002b047890 */ /* 0x000fe4000fffe0ff */
[----:B------:R-:W-:Y:S01]  /*8da0*/  UIADD3 UR9, UPT, UPT, UR49, 0x40, URZ ;  /* 0x0000004031097890 */ /* 0x000fe2000fffe0ff */
[----:B------:R-:W-:Y:S01]  /*8db0*/  UMOV UR10, UR50 ;  /* 0x00000032000a7c82 */ /* 0x000fe20008000000 */
[----:B------:R-:W-:Y:S02]  /*8dc0*/  UMOV UR11, UR36 ;  /* 0x00000024000b7c82 */ /* 0x000fe40008000000 */
[----:B------:R-:W-:Y:S01]  /*8dd0*/  MOV R96, UR4 ;  /* 0x0000000400607c02 */ /* 0x000fe20008000f00 */
[----:B------:R-:W-:Y:S02]  /*8de0*/  UIADD3 UR4, UP0, UPT, UR62, 0x680, URZ ;  /* 0x000006803e047890 */ /* 0x000fe4000ff1e0ff */
[----:B------:R-:W-:Y:S01]  /*8df0*/  UIADD3 UR13, UPT, UPT, UR49, 0xc0, URZ ;  /* 0x000000c0310d7890 */ /* 0x000fe2000fffe0ff */
[----:B------:R-:W-:Y:S01]  /*8e00*/  R2UR UR8, R96 ;  /* 0x00000000600872ca */ /* 0x000fe200000e0000 */
[----:B------:R-:W-:Y:S02]  /*8e10*/  UIADD3.X UR5, UPT, UPT, URZ, UR63, URZ, UP0, !UPT ;  /* 0x0000003fff057290 */ /* 0x000fe400087fe4ff */
[----:B------:R-:W-:Y:S01]  /*8e20*/  UIADD3 UR12, UPT, UPT, UR43, 0x4a00, URZ ;  /* 0x00004a002b0c7890 */ /* 0x000fe2000fffe0ff */
[----:B------:R-:W-:Y:S01]  /*8e30*/  UMOV UR14, UR50 ;  /* 0x00000032000e7c82 */ /* 0x000fe20008000000 */
[----:B------:R-:W-:Y:S08]  /*8e40*/  UMOV UR15, UR36 ;  /* 0x00000024000f7c82 */ /* 0x000ff00008000000 */
[----:B------:R2:W-:Y:S01]  /*8e50*/  UTMASTG.3D [UR8], [UR4] ;  /* 0x00000008040073b5 */ /* 0x0005e20008010000 */
[----:B------:R2:W-:Y:S01]  /*8e60*/  UTMASTG.3D [UR12], [UR4] ;  /* 0x0000000c040073b5 */ /* 0x0005e20008010000 */
[----:B------:R0:W-:Y:S01]  /*8e70*/  UTMACMDFLUSH ;  /* 0x00000000000079b7 */ /* 0x0001e20000000000 */
[----:B--2---:R-:W-:Y:S04]  /*8e80*/  DEPBAR.LE SB0, 0x1 ;  /* 0x000080400000791a */ /* 0x004fe80000000000 */
.L_x_132:
[----:B------:R-:W-:Y:S05]  /*8e90*/  BSYNC.RECONVERGENT B0 ;  /* 0x0000000000007941 */ /* 0x000fea0003800200 */
.L_x_131:
        /* <DEDUP_REMOVED lines=16> */
.L_x_136:
[----:B------:R-:W-:Y:S05]  /*8fa0*/  BSYNC B0 ;  /* 0x0000000000007941 */ /* 0x000fea0003800000 */
.L_x_135:
        /* <DEDUP_REMOVED lines=17> */
.L_x_134:
[----:B------:R-:W-:Y:S05]  /*90c0*/  BSYNC B1 ;  /* 0x0000000000017941 */ /* 0x000fea0003800000 */
.L_x_133:
        /* <DEDUP_REMOVED lines=21> */
.L_x_138:
[----:B------:R-:W-:Y:S01]  /*9220*/  ISETP.NE.AND P0, PT, R97, RZ, PT ;  /* 0x000000ff6100720c */ /* 0x000fe20003f05270 */
[----:B------:R-:W-:Y:S05]  /*9230*/  WARPSYNC.ALL ;  /* 0x0000000000007948 */ /* 0x000fea0003800000 */
[----:B------:R-:W-:Y:S01]  /*9240*/  R2UR UR4, R39 ;  /* 0x00000000270472ca */ /* 0x000fe200000e0000 */
[----:B------:R-:W-:Y:S01]  /*9250*/  BSSY.RECONVERGENT B0, `(.L_x_139) ;  /* 0x000009f000007945 */ /* 0x000fe20003800200 */
[-C--:B---3--:R-:W-:Y:S02]  /*9260*/  F2FP.F16.E5M2.UNPACK_B R42, R72.reuse ;  /* 0x00000048ff2a723e */ /* 0x088fe400020004ff */
[----:B------:R-:W-:Y:S02]  /*9270*/  F2FP.F16.E5M2.UNPACK_B R72, R72.H1 ;  /* 0x00000048ff48723e */ /* 0x000fe400030004ff */
[-C--:B------:R-:W-:Y:S01]  /*9280*/  F2FP.F16.E5M2.UNPACK_B R46, R73.reuse ;  /* 0x00000049ff2e723e */ /* 0x080fe200020004ff */
[--C-:B------:R-:W-:Y:S01]  /*9290*/  HADD2.F32 R40, -RZ, R42.reuse.H0_H0 ;  /* 0x2000002aff287230 */ /* 0x100fe20000004100 */
[----:B------:R-:W-:Y:S01]  /*92a0*/  F2FP.F16.E5M2.UNPACK_B R73, R73.H1 ;  /* 0x00000049ff49723e */ /* 0x000fe200030004ff */
[----:B------:R-:W-:Y:S01]  /*92b0*/  HADD2.F32 R42, -RZ, R42.H1_H1 ;  /* 0x3000002aff2a7230 */ /* 0x000fe20000004100 */
[-C--:B------:R-:W-:Y:S01]  /*92c0*/  F2FP.F16.E5M2.UNPACK_B R50, R74.reuse ;  /* 0x0000004aff32723e */ /* 0x080fe200020004ff */
[----:B------:R-:W-:Y:S01]  /*92d0*/  HADD2.F32 R43, -RZ, R72.H0_H0 ;  /* 0x20000048ff2b7230 */ /* 0x000fe20000004100 */
[----:B------:R-:W-:Y:S01]  /*92e0*/  F2FP.F16.E5M2.UNPACK_B R74, R74.H1 ;  /* 0x0000004aff4a723e */ /* 0x000fe200030004ff */
[----:B------:R-:W2:Y:S01]  /*92f0*/  LDTM.x32 R4, tmem[UR4+0x60] ;  /* 0x00006004000479ee */ /* 0x000ea200082c0000 */
[----:B------:R-:W-:Y:S01]  /*9300*/  NOP ;  /* 0x0000000000007918 */ /* 0x000fe20000000000 */
[----:B------:R-:W-:Y:S01]  /*9310*/  IADD3 R90, PT, PT, R90, 0xc0, RZ ;  /* 0x000000c05a5a7810 */ /* 0x000fe20007ffe0ff */
[--C-:B------:R-:W-:Y:S01]  /*9320*/  HADD2.F32 R45, -RZ, R46.reuse.H0_H0 ;  /* 0x2000002eff2d7230 */ /* 0x100fe20000004100 */
[----:B------:R-:W-:Y:S01]  /*9330*/  F2FP.F16.E5M2.UNPACK_B R54, R75 ;  /* 0x0000004bff36723e */ /* 0x000fe200020004ff */
[----:B------:R-:W-:Y:S01]  /*9340*/  HADD2.F32 R46, -RZ, R46.H1_H1 ;  /* 0x3000002eff2e7230 */ /* 0x000fe20000004100 */
[----:B------:R-:W-:Y:S01]  /*9350*/  LOP3.LUT R90, R90, 0xfefffff8, RZ, 0xc0, !PT ;  /* 0xfefffff85a5a7812 */ /* 0x000fe200078ec0ff */
[--C-:B------:R-:W-:Y:S01]  /*9360*/  HADD2.F32 R49, -RZ, R50.reuse.H0_H0 ;  /* 0x20000032ff317230 */ /* 0x100fe20000004100 */
[----:B----4-:R-:W-:Y:S01]  /*9370*/  F2FP.F16.E5M2.UNPACK_B R58, R76 ;  /* 0x0000004cff3a723e */ /* 0x010fe200020004ff */
[----:B------:R-:W-:Y:S01]  /*9380*/  HADD2.F32 R50, -RZ, R50.H1_H1 ;  /* 0x30000032ff327230 */ /* 0x000fe20000004100 */
[----:B--2---:R2:W-:Y:S01]  /*9390*/  SYNCS.ARRIVE.TRANS64.RED.A1T0 RZ, [R90+URZ], RZ ;  /* 0x000000ff5aff79a7 */ /* 0x0045e200081004ff */
[--C-:B------:R-:W-:Y:S01]  /*93a0*/  HADD2.F32 R53, -RZ, R54.reuse.H0_H0 ;  /* 0x20000036ff357230 */ /* 0x100fe20000004100 */
[-C--:B------:R-:W-:Y:S01]  /*93b0*/  F2FP.F16.E5M2.UNPACK_B R62, R77.reuse ;  /* 0x0000004dff3e723e */ /* 0x080fe200020004ff */
[----:B------:R-:W-:Y:S01]  /*93c0*/  HADD2.F32 R54, -RZ, R54.H1_H1 ;  /* 0x30000036ff367230 */ /* 0x000fe20000004100 */
[----:B------:R-:W-:Y:S01]  /*93d0*/  F2FP.F16.E5M2.UNPACK_B R77, R77.H1 ;  /* 0x0000004dff4d723e */ /* 0x000fe200030004ff */
        /* <DEDUP_REMOVED lines=8> */
[----:B------:R-:W-:Y:S02]  /*9460*/  HADD2.F32 R64, -RZ, R77.H1_H1 ;  /* 0x3000004dff407230 */ /* 0x000fe40000004100 */
[C---:B------:R-:W-:Y:S01]  /*9470*/  FMUL R4, R38.reuse, R4 ;  /* 0x0000000426047220 */ /* 0x040fe20000400000 */
        /* <DEDUP_REMOVED lines=13> */
[--C-:B------:R-:W-:Y:S02]  /*9550*/  HADD2.F32 R65, -RZ, R66.reuse.H0_H0 ;  /* 0x20000042ff417230 */ /* 0x100fe40000004100 */
[C---:B------:R-:W-:Y:S01]  /*9560*/  FMUL R24, R38.reuse, R28 ;  /* 0x0000001c26187220 */ /* 0x040fe20000400000 */
[----:B------:R-:W-:Y:S02]  /*9570*/  HADD2.F32 R66, -RZ, R66.H1_H1 ;  /* 0x30000042ff427230 */ /* 0x000fe40000004100 */
[C---:B------:R-:W-:Y:S01]  /*9580*/  FMUL R25, R38.reuse, R29 ;  /* 0x0000001d26197220 */ /* 0x040fe20000400000 */
[--C-:B------:R-:W-:Y:S02]  /*9590*/  HADD2.F32 R69, -RZ, R70.reuse.H0_H0 ;  /* 0x20000046ff457230 */ /* 0x100fe40000004100 */
[C---:B------:R-:W-:Y:S01]  /*95a0*/  FMUL R28, R38.reuse, R32 ;  /* 0x00000020261c7220 */ /* 0x040fe20000400000 */
[----:B------:R-:W-:Y:S02]  /*95b0*/  HADD2.F32 R70, -RZ, R70.H1_H1 ;  /* 0x30000046ff467230 */ /* 0x000fe40000004100 */
[C---:B------:R-:W-:Y:S01]  /*95c0*/  FMUL R29, R38.reuse, R33 ;  /* 0x00000021261d7220 */ /* 0x040fe20000400000 */
        /* <DEDUP_REMOVED lines=11> */
[C---:B------:R-:W-:Y:S01]  /*9680*/  FMUL R11, R38.reuse, R11 ;  /* 0x0000000b260b7220 */ /* 0x040fe20000400000 */
[----:B------:R-:W-:Y:S01]  /*9690*/  F2FP.F16.E5M2.UNPACK_B R78, R78.H1 ;  /* 0x0000004eff4e723e */ /* 0x000fe200030004ff */
[--C-:B------:R-:W-:Y:S01]  /*96a0*/  HADD2.F32 R51, -RZ, R74.reuse.H0_H0 ;  /* 0x2000004aff337230 */ /* 0x100fe20000004100 */
[----:B------:R-:W-:Y:S01]  /*96b0*/  F2FP.SATFINITE.E5M2.F32.PACK_AB_MERGE_C R100, R7, R6, RZ ;  /* 0x000000060764723e */ /* 0x000fe200048060ff */
[C---:B------:R-:W-:Y:S01]  /*96c0*/  FFMA R11, R41.reuse, R48, R11 ;  /* 0x00000030290b7223 */ /* 0x040fe2000000000b */
[C---:B------:R-:W-:Y:S01]  /*96d0*/  FFMA R12, R41.reuse, R49, R12 ;  /* 0x00000031290c7223 */ /* 0x040fe2000000000c */
[----:B------:R-:W-:Y:S01]  /*96e0*/  FFMA R13, R41, R50, R13 ;  /* 0x00000032290d7223 */ /* 0x000fe2000000000d */
[----:B------:R-:W-:Y:S01]  /*96f0*/  F2FP.SATFINITE.E5M2.F32.PACK_AB_MERGE_C R100, R5, R4, R100 ;  /* 0x000000040564723e */ /* 0x000fe20004806064 */
        /* <DEDUP_REMOVED lines=21> */
[----:B------:R-:W-:Y:S02]  /*9850*/  HADD2.F32 R62, -RZ, R77.H0_H0 ;  /* 0x2000004dff3e7230 */ /* 0x000fe40000004100 */
[C---:B------:R-:W-:Y:S01]  /*9860*/  FFMA R22, R41.reuse, R59, R22 ;  /* 0x0000003b29167223 */ /* 0x040fe20000000016 */
[C---:B------:R-:W-:Y:S01]  /*9870*/  FMUL R3, R38.reuse, R26 ;  /* 0x0000001a26037220 */ /* 0x040fe20000400000 */
[C---:B------:R-:W-:Y:S01]  /*9880*/  FFMA R23, R41.reuse, R60, R23 ;  /* 0x0000003c29177223 */ /* 0x040fe20000000017 */
[C---:B------:R-:W-:Y:S01]  /*9890*/  FMUL R27, R38.reuse, R27 ;  /* 0x0000001b261b7220 */ /* 0x040fe20000400000 */
[C---:B------:R-:W-:Y:S01]  /*98a0*/  FFMA R0, R41.reuse, R61, R0 ;  /* 0x0000003d29007223 */ /* 0x040fe20000000000 */
[----:B------:R-:W-:Y:S01]  /*98b0*/  F2FP.F16.E5M2.UNPACK_B R79, R79.H1 ;  /* 0x0000004fff4f723e */ /* 0x000fe200030004ff */
        /* <DEDUP_REMOVED lines=23> */
[----:B-1----:R-:W-:Y:S02]  /*9a30*/  F2FP.SATFINITE.E5M2.F32.PACK_AB_MERGE_C R104, R23, R22, RZ ;  /* 0x000000161768723e */ /* 0x002fe400048060ff */
        /* <DEDUP_REMOVED lines=8> */
[----:B------:R-:W-:Y:S03]  /*9ac0*/  IADD3 R36, PT, PT, R36, 0x1, RZ ;  /* 0x0000000124247810 */ /* 0x000fe60007ffe0ff */
[----:B------:R2:W-:Y:S01]  /*9ad0*/  STS.128 [R99+0x5200], R104 ;  /* 0x0052006863007388 */ /* 0x0005e20000000c00 */
[----:B------:R-:W-:Y:S01]  /*9ae0*/  @!PT LDS RZ, [RZ] ;  /* 0x00000000fffff984 */ /* 0x000fe20000000800 */
[----:B------:R-:W-:Y:S01]  /*9af0*/  @!PT LDS RZ, [RZ] ;  /* 0x00000000fffff984 */ /* 0x000fe20000000800 */
[----:B------:R-:W-:Y:S01]  /*9b00*/  @!PT LDS RZ, [RZ] ;  /* 0x00000000fffff984 */ /* 0x000fe20000000800 */
[----:B------:R-:W-:Y:S01]  /*9b10*/  @!PT LDS RZ, [RZ] ;  /* 0x00000000fffff984 */ /* 0x000fe20000000800 */
[----:B------:R1:W-:Y:S07]  /*9b20*/  MEMBAR.ALL.CTA ;  /* 0x0000000000007992 */ /* 0x0003ee0000008000 */
[----:B-1----:R-:W1:Y:S02]  /*9b30*/  FENCE.VIEW.ASYNC.S ;  /* 0x00000000000073c6 */ /* 0x002e640000000000 */
[----:B-1----:R-:W-:Y:S06]  /*9b40*/  BAR.SYNC.DEFER_BLOCKING 0x1, 0x80 ;  /* 0x0042000000007b1d */ /* 0x002fec0000010000 */
        /* <DEDUP_REMOVED lines=14> */
[----:B-1----:R-:W-:Y:S04]  /*9c30*/  DEPBAR.LE SB0, 0x1 ;  /* 0x000080400000791a */ /* 0x002fe80000000000 */
.L_x_140:
[----:B------:R-:W-:Y:S05]  /*9c40*/  BSYNC.RECONVERGENT B0 ;  /* 0x0000000000007941 */ /* 0x000fea0003800200 */
.L_x_139:
[----:B------:R-:W-:Y:S01]  /*9c50*/  R2UR UR4, R88 ;  /* 0x00000000580472ca */ /* 0x000fe200000e0000 */
[----:B------:R-:W-:Y:S01]  /*9c60*/  BAR.SYNC.DEFER_BLOCKING 0x1, 0x80 ;  /* 0x0042000000007b1d */ /* 0x000fe20000010000 */
[----:B------:R-:W-:Y:S01]  /*9c70*/  ISETP.NE.AND P0, PT, R91, 0x2, PT ;  /* 0x000000025b00780c */ /* 0x000fe20003f05270 */
[----:B------:R-:W-:Y:S01]  /*9c80*/  UISETP.NE.AND UP0, UPT, UR44, URZ, UPT ;  /* 0x000000ff2c00728c */ /* 0x000fe2000bf05270 */
[----:B------:R-:W-:Y:S01]  /*9c90*/  ISETP.NE.AND P1, PT, R36, 0x4, PT ;  /* 0x000000042400780c */ /* 0x000fe20003f25270 */
[----:B------:R-:W-:Y:S01]  /*9ca0*/  UIADD3 UR32, UPT, UPT, UR37, UR59, URZ ;  /* 0x0000003b25207290 */ /* 0x000fe2000fffe0ff */
[----:B------:R-:W-:Y:S02]  /*9cb0*/  SEL R3, RZ, 0x1, P0 ;  /* 0x00000001ff037807 */ /* 0x000fe40000000000 */
[----:B------:R-:W-:Y:S02]  /*9cc0*/  SEL R0, RZ, 0x1, P1 ;  /* 0x00000001ff007807 */ /* 0x000fe40000800000 */
[----:B------:R-:W-:Y:S02]  /*9cd0*/  LOP3.LUT R94, R94, R3, RZ, 0x3c, !PT ;  /* 0x000000035e5e7212 */ /* 0x000fe400078e3cff */
[----:B------:R-:W-:Y:S01]  /*9ce0*/  LOP3.LUT R95, R95, R0, RZ, 0x3c, !PT ;  /* 0x000000005f5f7212 */ /* 0x000fe200078e3cff */
[----:B------:R-:W-:Y:S01]  /*9cf0*/  UIADD3 UR20, UPT, UPT, UR38, UR4, URZ ;  /* 0x0000000426147290 */ /* 0x000fe2000fffe0ff */
[----:B------:R-:W-:Y:S02]  /*9d00*/  SEL R91, R91, RZ, P0 ;  /* 0x000000ff5b5b7207 */ /* 0x000fe40000000000 */
[----:B------:R-:W-:Y:S01]  /*9d10*/  SEL R36, R36, RZ, P1 ;  /* 0x000000ff24247207 */ /* 0x000fe20000800000 */
[----:B------:R-:W-:Y:S01]  /*9d20*/  UMOV UR36, UR58 ;  /* 0x0000003a00247c82 */ /* 0x000fe20008000000 */
[----:B------:R-:W-:Y:S07]  /*9d30*/  BRA.U UP0, `(.L_x_141) ;  /* 0xffffffb900ac7547 */ /* 0x000fee000b83ffff */
[----:B------:R-:W-:Y:S05]  /*9d40*/  EXIT ;  /* 0x000000000000794d */ /* 0x000fea0003800000 */
.L_x_24:
[----:B-1----:R1:W2:Y:S02]  /*9d50*/  SYNCS.PHASECHK.TRANS64.TRYWAIT P0, [R0+URZ+0xf0], R3 ;  /* 0x0000f003000075a7 */ /* 0x0022a400080011ff */
[----:B--2---:R-:W-:Y:S05]  /*9d60*/  @!P0 NANOSLEEP.SYNCS 0x989680 ;  /* 0x009896800000895d */ /* 0x004fea0003900000 */
[----:B------:R-:W2:Y:S02]  /*9d70*/  @!P0 SYNCS.PHASECHK.TRANS64 P0, [R0+URZ+0xf0], R3 ;  /* 0x0000f003000085a7 */ /* 0x000ea400080010ff */
[----:B--2---:R-:W-:Y:S05]  /*9d80*/  @!P0 BRA `(.L_x_24) ;  /* 0xfffffffc00f08947 */ /* 0x004fea000383ffff */
[----:B------:R-:W-:Y:S05]  /*9d90*/  BRA `(.L_x_142) ;  /* 0xffffff7c001c7947 */ /* 0x000fea000383ffff */
.L_x_27:
[----:B-1----:R-:W-:-:S07]  /*9da0*/  MOV R0, UR33 ;  /* 0x0000002100007c02 */ /* 0x002fce0008000f00 */
.L_x_143:
[----:B-1----:R1:W2:Y:S02]  /*9db0*/  SYNCS.PHASECHK.TRANS64.TRYWAIT P0, [R0+URZ+0x18], R3 ;  /* 0x00001803000075a7 */ /* 0x0022a400080011ff */
[----:B--2---:R-:W-:Y:S05]  /*9dc0*/  @!P0 NANOSLEEP.SYNCS 0x989680 ;  /* 0x009896800000895d */ /* 0x004fea0003900000 */
[----:B------:R-:W2:Y:S02]  /*9dd0*/  @!P0 SYNCS.PHASECHK.TRANS64 P0, [R0+URZ+0x18], R3 ;  /* 0x00001803000085a7 */ /* 0x000ea400080010ff */
[----:B--2---:R-:W-:Y:S05]  /*9de0*/  @!P0 BRA `(.L_x_143) ;  /* 0xfffffffc00f08947 */ /* 0x004fea000383ffff */
[----:B------:R-:W-:Y:S05]  /*9df0*/  BRA `(.L_x_26) ;  /* 0xffffff7c006c7947 */ /* 0x000fea000383ffff */
.L_x_34:
[----:B-1----:R-:W-:-:S07]  /*9e00*/  MOV R0, UR17 ;  /* 0x0000001100007c02 */ /* 0x002fce0008000f00 */
.L_x_144:
[----:B-1----:R1:W2:Y:S02]  /*9e10*/  SYNCS.PHASECHK.TRANS64.TRYWAIT P0, [R0+URZ+0x18], R3 ;  /* 0x00001803000075a7 */ /* 0x0022a400080011ff */
[----:B--2---:R-:W-:Y:S05]  /*9e20*/  @!P0 NANOSLEEP.SYNCS 0x989680 ;  /* 0x009896800000895d */ /* 0x004fea0003900000 */
[----:B------:R-:W2:Y:S02]  /*9e30*/  @!P0 SYNCS.PHASECHK.TRANS64 P0, [R0+URZ+0x18], R3 ;  /* 0x00001803000085a7 */ /* 0x000ea400080010ff */
[----:B--2---:R-:W-:Y:S05]  /*9e40*/  @!P0 BRA `(.L_x_144) ;  /* 0xfffffffc00f08947 */ /* 0x004fea000383ffff */
[----:B------:R-:W-:Y:S05]  /*9e50*/  BRA `(.L_x_33) ;  /* 0xffffff80002c7947 */ /* 0x000fea000383ffff */
.L_x_39:
[----:B-1----:R1:W2:Y:S02]  /*9e60*/  SYNCS.PHASECHK.TRANS64.TRYWAIT P0, [R3+URZ+0x80], R0 ;  /* 0x00008000030075a7 */ /* 0x0022a400080011ff */
[----:B--2---:R-:W-:Y:S05]  /*9e70*/  @!P0 NANOSLEEP.SYNCS 0x989680 ;  /* 0x009896800000895d */ /* 0x004fea0003900000 */
[----:B------:R-:W2:Y:S02]  /*9e80*/  @!P0 SYNCS.PHASECHK.TRANS64 P0, [R3+URZ+0x80], R0 ;  /* 0x00008000030085a7 */ /* 0x000ea400080010ff */
[----:B--2---:R-:W-:Y:S05]  /*9e90*/  @!P0 BRA `(.L_x_39) ;  /* 0xfffffffc00f08947 */ /* 0x004fea000383ffff */
[----:B------:R-:W-:Y:S05]  /*9ea0*/  BRA `(.L_x_145) ;  /* 0xffffff8000d07947 */ /* 0x000fea000383ffff */
.L_x_43:
[----:B-1----:R-:W-:-:S07]  /*9eb0*/  MOV R0, UR4 ;  /* 0x0000000400007c02 */ /* 0x002fce0008000f00 */
.L_x_146:
[----:B-1----:R1:W2:Y:S02]  /*9ec0*/  SYNCS.PHASECHK.TRANS64.TRYWAIT P0, [R0+URZ], R3 ;  /* 0x00000003000075a7 */ /* 0x0022a400080011ff */
[----:B--2---:R-:W-:Y:S05]  /*9ed0*/  @!P0 NANOSLEEP.SYNCS 0x989680 ;  /* 0x009896800000895d */ /* 0x004fea0003900000 */
[----:B------:R-:W2:Y:S02]  /*9ee0*/  @!P0 SYNCS.PHASECHK.TRANS64 P0, [R0+URZ], R3 ;  /* 0x00000003000085a7 */ /* 0x000ea400080010ff */
[----:B--2---:R-:W-:Y:S05]  /*9ef0*/  @!P0 BRA `(.L_x_146) ;  /* 0xfffffffc00f08947 */ /* 0x004fea000383ffff */
[----:B------:R-:W-:Y:S05]  /*9f00*/  BRA `(.L_x_147) ;  /* 0xffffff8800787947 */ /* 0x000fea000383ffff */
.L_x_44:
[----:B------:R-:W-:-:S07]  /*9f10*/  MOV R0, UR5 ;  /* 0x0000000500007c02 */ /* 0x000fce0008000f00 */
.L_x_148:
[----:B-1----:R1:W2:Y:S02]  /*9f20*/  SYNCS.PHASECHK.TRANS64.TRYWAIT P0, [R0+URZ], R3 ;  /* 0x00000003000075a7 */ /* 0x0022a400080011ff */
[----:B--2---:R-:W-:Y:S05]  /*9f30*/  @!P0 NANOSLEEP.SYNCS 0x989680 ;  /* 0x009896800000895d */ /* 0x004fea0003900000 */
[----:B------:R-:W2:Y:S02]  /*9f40*/  @!P0 SYNCS.PHASECHK.TRANS64 P0, [R0+URZ], R3 ;  /* 0x00000003000085a7 */ /* 0x000ea400080010ff */
[----:B--2---:R-:W-:Y:S05]  /*9f50*/  @!P0 BRA `(.L_x_148) ;  /* 0xfffffffc00f08947 */ /* 0x004fea000383ffff */
[----:B------:R-:W-:Y:S05]  /*9f60*/  BRA `(.L_x_149) ;  /* 0xffffff8800847947 */ /* 0x000fea000383ffff */
.L_x_47:
[----:B-1----:R1:W2:Y:S02]  /*9f70*/  SYNCS.PHASECHK.TRANS64.TRYWAIT P0, [R2+URZ+0xe0], R5 ;  /* 0x0000e005020075a7 */ /* 0x0022a400080011ff */
[----:B--2---:R-:W-:Y:S05]  /*9f80*/  @!P0 NANOSLEEP.SYNCS 0x989680 ;  /* 0x009896800000895d */ /* 0x004fea0003900000 */
[----:B------:R-:W2:Y:S02]  /*9f90*/  @!P0 SYNCS.PHASECHK.TRANS64 P0, [R2+URZ+0xe0], R5 ;  /* 0x0000e005020085a7 */ /* 0x000ea400080010ff */
[----:B--2---:R-:W-:Y:S05]  /*9fa0*/  @!P0 BRA `(.L_x_47) ;  /* 0xfffffffc00f08947 */ /* 0x004fea000383ffff */
[----:B------:R-:W-:Y:S05]  /*9fb0*/  BRA `(.L_x_150) ;  /* 0xffffff8800e07947 */ /* 0x000fea000383ffff */
.L_x_48:
[----:B------:R-:W-:-:S07]  /*9fc0*/  MOV R2, UR4 ;  /* 0x0000000400027c02 */ /* 0x000fce0008000f00 */
.L_x_151:
[----:B-1----:R1:W2:Y:S02]  /*9fd0*/  SYNCS.PHASECHK.TRANS64.TRYWAIT P0, [R2+URZ+0x90], R5 ;  /* 0x00009005020075a7 */ /* 0x0022a400080011ff */
[----:B--2---:R-:W-:Y:S05]  /*9fe0*/  @!P0 NANOSLEEP.SYNCS 0x989680 ;  /* 0x009896800000895d */ /* 0x004fea0003900000 */
[----:B------:R-:W2:Y:S02]  /*9ff0*/  @!P0 SYNCS.PHASECHK.TRANS64 P0, [R2+URZ+0x90], R5 ;  /* 0x00009005020085a7 */ /* 0x000ea400080010ff */
[----:B--2---:R-:W-:Y:S05]  /*a000*/  @!P0 BRA `(.L_x_151) ;  /* 0xfffffffc00f08947 */ /* 0x004fea000383ffff */
[----:B------:R-:W-:Y:S05]  /*a010*/  BRA `(.L_x_152) ;  /* 0xffffff8800f07947 */ /* 0x000fea000383ffff */
.L_x_49:
[----:B-1----:R1:W2:Y:S02]  /*a020*/  SYNCS.PHASECHK.TRANS64.TRYWAIT P1, [R2+URZ+0x80], R5 ;  /* 0x00008005020075a7 */ /* 0x0022a400080211ff */
[----:B--2---:R-:W-:Y:S05]  /*a030*/  @!P1 NANOSLEEP.SYNCS 0x989680 ;  /* 0x009896800000995d */ /* 0x004fea0003900000 */
[----:B------:R-:W2:Y:S02]  /*a040*/  @!P1 SYNCS.PHASECHK.TRANS64 P1, [R2+URZ+0x80], R5 ;  /* 0x00008005020095a7 */ /* 0x000ea400080210ff */
[----:B--2---:R-:W-:Y:S05]  /*a050*/  @!P1 BRA `(.L_x_49) ;  /* 0xfffffffc00f09947 */ /* 0x004fea000383ffff */
[----:B------:R-:W-:Y:S05]  /*a060*/  BRA `(.L_x_153) ;  /* 0xffffff8c00207947 */ /* 0x000fea000383ffff */
.L_x_52:
[----:B------:R-:W-:-:S07]  /*a070*/  MOV R0, UR4 ;  /* 0x0000000400007c02 */ /* 0x000fce0008000f00 */
.L_x_154:
[----:B-1----:R1:W2:Y:S02]  /*a080*/  SYNCS.PHASECHK.TRANS64.TRYWAIT P0, [R0+URZ+0x90], R3 ;  /* 0x00009003000075a7 */ /* 0x0022a400080011ff */
[----:B--2---:R-:W-:Y:S05]  /*a090*/  @!P0 NANOSLEEP.SYNCS 0x989680 ;  /* 0x009896800000895d */ /* 0x004fea0003900000 */
[----:B------:R-:W2:Y:S02]  /*a0a0*/  @!P0 SYNCS.PHASECHK.TRANS64 P0, [R0+URZ+0x90], R3 ;  /* 0x00009003000085a7 */ /* 0x000ea400080010ff */
[----:B--2---:R-:W-:Y:S05]  /*a0b0*/  @!P0 BRA `(.L_x_154) ;  /* 0xfffffffc00f08947 */ /* 0x004fea000383ffff */
[----:B------:R-:W-:Y:S05]  /*a0c0*/  BRA `(.L_x_51) ;  /* 0xffffff8c00747947 */ /* 0x000fea000383ffff */
.L_x_61:
[----:B-1----:R-:W-:-:S04]  /*a0d0*/  MOV R0, UR5 ;  /* 0x0000000500007c02 */ /* 0x002fc80008000f00 */
[----:B------:R1:W2:Y:S03]  /*a0e0*/  SYNCS.PHASECHK.TRANS64.TRYWAIT P0, [R0+URZ+0x8], R7 ;  /* 0x00000807000075a7 */ /* 0x0002a600080011ff */
[----:B--2---:R-:W-:Y:S05]  /*a0f0*/  @!P0 NANOSLEEP.SYNCS 0x989680 ;  /* 0x009896800000895d */ /* 0x004fea0003900000 */
[----:B------:R-:W2:Y:S02]  /*a100*/  @!P0 SYNCS.PHASECHK.TRANS64 P0, [R0+URZ+0x8], R7 ;  /* 0x00000807000085a7 */ /* 0x000ea400080010ff */
[----:B--2---:R-:W-:Y:S05]  /*a110*/  @!P0 BRA `(.L_x_61) ;  /* 0xfffffffc00ec8947 */ /* 0x004fea000383ffff */
[----:B------:R-:W-:Y:S05]  /*a120*/  BRA `(.L_x_60) ;  /* 0xffffff9000287947 */ /* 0x000fea000383ffff */
.L_x_63:
[----:B------:R-:W-:Y:S01]  /*a130*/  BSSY B0, `(.L_x_155) ;  /* 0x0000006000007945 */ /* 0x000fe20003800000 */
[----:B------:R-:W-:-:S07]  /*a140*/  MOV R15, 0xffffffff ;  /* 0xffffffff000f7802 */ /* 0x000fce0000000f00 */
[----:B-1---5:R-:W-:Y:S05]  /*a150*/  WARPSYNC.COLLECTIVE R15, `(.L_x_156) ;  /* 0x000000000f0c7348 */ /* 0x022fea0003c00000 */
[----:B------:R-:W-:Y:S02]  /*a160*/  ELECT P6, UR79, PT ;  /* 0x00000000004f782f */ /* 0x000fe400038c0000 */
[----:B------:R-:W-:Y:S01]  /*a170*/  MOV R14, UR79 ;  /* 0x0000004f000e7c02 */ /* 0x000fe20008000f00 */
[----:B-1---5:R-:W-:Y:S10]  /*a180*/  ENDCOLLECTIVE ;  /* 0x000000000000791b */ /* 0x022ff40003800000 */
.L_x_156:
[----:B------:R-:W-:Y:S05]  /*a190*/  BSYNC B0 ;  /* 0x0000000000007941 */ /* 0x000fea0003800000 */
.L_x_155:
[----:B------:R-:W-:Y:S05]  /*a1a0*/  BRA `(.L_x_157) ;  /* 0xffffff9000587947 */ /* 0x000fea000383ffff */
.L_x_65:
[----:B-1----:R-:W-:-:S04]  /*a1b0*/  MOV R0, UR5 ;  /* 0x0000000500007c02 */ /* 0x002fc80008000f00 */
[----:B------:R1:W2:Y:S03]  /*a1c0*/  SYNCS.PHASECHK.TRANS64.TRYWAIT P0, [R0+URZ+0x8], R5 ;  /* 0x00000805000075a7 */ /* 0x0002a600080011ff */
[----:B--2---:R-:W-:Y:S05]  /*a1d0*/  @!P0 NANOSLEEP.SYNCS 0x989680 ;  /* 0x009896800000895d */ /* 0x004fea0003900000 */
[----:B------:R-:W2:Y:S02]  /*a1e0*/  @!P0 SYNCS.PHASECHK.TRANS64 P0, [R0+URZ+0x8], R5 ;  /* 0x00000805000085a7 */ /* 0x000ea400080010ff */
[----:B--2---:R-:W-:Y:S05]  /*a1f0*/  @!P0 BRA `(.L_x_65) ;  /* 0xfffffffc00ec8947 */ /* 0x004fea000383ffff */
[----:B------:R-:W-:Y:S05]  /*a200*/  BRA `(.L_x_64) ;  /* 0xffffff90005c7947 */ /* 0x000fea000383ffff */
.L_x_66:
[----:B-1----:R1:W2:Y:S02]  /*a210*/  SYNCS.PHASECHK.TRANS64.TRYWAIT P0, [R0+URZ+0x80], R5 ;  /* 0x00008005000075a7 */ /* 0x0022a400080011ff */
[----:B--2---:R-:W-:Y:S05]  /*a220*/  @!P0 NANOSLEEP.SYNCS 0x989680 ;  /* 0x009896800000895d */ /* 0x004fea0003900000 */
[----:B------:R-:W2:Y:S02]  /*a230*/  @!P0 SYNCS.PHASECHK.TRANS64 P0, [R0+URZ+0x80], R5 ;  /* 0x00008005000085a7 */ /* 0x000ea400080010ff */
[----:B--2---:R-:W-:Y:S05]  /*a240*/  @!P0 BRA `(.L_x_66) ;  /* 0xfffffffc00f08947 */ /* 0x004fea000383ffff */
[----:B------:R-:W-:Y:S05]  /*a250*/  BRA `(.L_x_158) ;  /* 0xffffff9400387947 */ /* 0x000fea000383ffff */
.L_x_68:
[----:B------:R-:W-:-:S07]  /*a260*/  MOV R0, UR23 ;  /* 0x0000001700007c02 */ /* 0x000fce0008000f00 */
.L_x_159:
[----:B-1----:R1:W2:Y:S02]  /*a270*/  SYNCS.PHASECHK.TRANS64.TRYWAIT P0, [R0+URZ+0xc0], R5 ;  /* 0x0000c005000075a7 */ /* 0x0022a400080011ff */
[----:B--2---:R-:W-:Y:S05]  /*a280*/  @!P0 NANOSLEEP.SYNCS 0x989680 ;  /* 0x009896800000895d */ /* 0x004fea0003900000 */
[----:B------:R-:W2:Y:S02]  /*a290*/  @!P0 SYNCS.PHASECHK.TRANS64 P0, [R0+URZ+0xc0], R5 ;  /* 0x0000c005000085a7 */ /* 0x000ea400080010ff */
[----:B--2---:R-:W-:Y:S05]  /*a2a0*/  @!P0 BRA `(.L_x_159) ;  /* 0xfffffffc00f08947 */ /* 0x004fea000383ffff */
[----:B------:R-:W-:Y:S05]  /*a2b0*/  BRA `(.L_x_160) ;  /* 0xffffff9400847947 */ /* 0x000fea000383ffff */
.L_x_71:
[----:B------:R-:W-:Y:S07]  /*a2c0*/  MOV R0, UR5 ;  /* 0x0000000500007c02 */ /* 0x000fee0008000f00 */
.L_x_161:
[----:B-1----:R1:W2:Y:S02]  /*a2d0*/  SYNCS.PHASECHK.TRANS64.TRYWAIT P0, [R0+URZ], R5 ;  /* 0x00000005000075a7 */ /* 0x0022a400080011ff */
[----:B--2---:R-:W-:Y:S05]  /*a2e0*/  @!P0 NANOSLEEP.SYNCS 0x989680 ;  /* 0x009896800000895d */ /* 0x004fea0003900000 */
[----:B------:R-:W2:Y:S02]  /*a2f0*/  @!P0 SYNCS.PHASECHK.TRANS64 P0, [R0+URZ], R5 ;  /* 0x00000005000085a7 */ /* 0x000ea400080010ff */
[----:B--2---:R-:W-:Y:S05]  /*a300*/  @!P0 BRA `(.L_x_161) ;  /* 0xfffffffc00f08947 */ /* 0x004fea000383ffff */
[----:B------:R-:W-:Y:S05]  /*a310*/  BRA `(.L_x_70) ;  /* 0xffffff9400987947 */ /* 0x000fea000383ffff */
.L_x_75:
[----:B-1----:R-:W-:-:S07]  /*a320*/  MOV R0, UR4 ;  /* 0x0000000400007c02 */ /* 0x002fce0008000f00 */
.L_x_162:
[----:B-1----:R1:W2:Y:S02]  /*a330*/  SYNCS.PHASECHK.TRANS64.TRYWAIT P0, [R0+URZ], R3 ;  /* 0x00000003000075a7 */ /* 0x0022a400080011ff */
[----:B--2---:R-:W-:Y:S05]  /*a340*/  @!P0 NANOSLEEP.SYNCS 0x989680 ;  /* 0x009896800000895d */ /* 0x004fea0003900000 */
[----:B------:R-:W2:Y:S02]  /*a350*/  @!P0 SYNCS.PHASECHK.TRANS64 P0, [R0+URZ], R3 ;  /* 0x00000003000085a7 */ /* 0x000ea400080010ff */
[----:B--2---:R-:W-:Y:S05]  /*a360*/  @!P0 BRA `(.L_x_162) ;  /* 0xfffffffc00f08947 */ /* 0x004fea000383ffff */
[----:B------:R-:W-:Y:S05]  /*a370*/  BRA `(.L_x_163) ;  /* 0xffffff9800647947 */ /* 0x000fea000383ffff */
.L_x_76:
[----:B------:R-:W-:-:S07]  /*a380*/  MOV R0, UR5 ;  /* 0x0000000500007c02 */ /* 0x000fce0008000f00 */
.L_x_164:
[----:B-1----:R1:W2:Y:S02]  /*a390*/  SYNCS.PHASECHK.TRANS64.TRYWAIT P0, [R0+URZ], R3 ;  /* 0x00000003000075a7 */ /* 0x0022a400080011ff */
[----:B--2---:R-:W-:Y:S05]  /*a3a0*/  @!P0 NANOSLEEP.SYNCS 0x989680 ;  /* 0x009896800000895d */ /* 0x004fea0003900000 */
[----:B------:R-:W2:Y:S02]  /*a3b0*/  @!P0 SYNCS.PHASECHK.TRANS64 P0, [R0+URZ], R3 ;  /* 0x00000003000085a7 */ /* 0x000ea400080010ff */
[----:B--2---:R-:W-:Y:S05]  /*a3c0*/  @!P0 BRA `(.L_x_164) ;  /* 0xfffffffc00f08947 */ /* 0x004fea000383ffff */
[----:B------:R-:W-:Y:S05]  /*a3d0*/  BRA `(.L_x_165) ;  /* 0xffffff9800707947 */ /* 0x000fea000383ffff */
.L_x_77:
[----:B------:R-:W-:-:S07]  /*a3e0*/  MOV R0, UR5 ;  /* 0x0000000500007c02 */ /* 0x000fce0008000f00 */
.L_x_166:
[----:B-1----:R1:W2:Y:S02]  /*a3f0*/  SYNCS.PHASECHK.TRANS64.TRYWAIT P0, [R0+URZ], R3 ;  /* 0x00000003000075a7 */ /* 0x0022a400080011ff */
[----:B--2---:R-:W-:Y:S05]  /*a400*/  @!P0 NANOSLEEP.SYNCS 0x989680 ;  /* 0x009896800000895d */ /* 0x004fea0003900000 */
[----:B------:R-:W2:Y:S02]  /*a410*/  @!P0 SYNCS.PHASECHK.TRANS64 P0, [R0+URZ], R3 ;  /* 0x00000003000085a7 */ /* 0x000ea400080010ff */
[----:B--2---:R-:W-:Y:S05]  /*a420*/  @!P0 BRA `(.L_x_166) ;  /* 0xfffffffc00f08947 */ /* 0x004fea000383ffff */
[----:B------:R-:W-:Y:S05]  /*a430*/  BRA `(.L_x_167) ;  /* 0xffffff98007c7947 */ /* 0x000fea000383ffff */
.L_x_80:
[----:B------:R-:W-:-:S07]  /*a440*/  MOV R0, UR17 ;  /* 0x0000001100007c02 */ /* 0x000fce0008000f00 */
.L_x_168:
[----:B-1----:R1:W2:Y:S02]  /*a450*/  SYNCS.PHASECHK.TRANS64.TRYWAIT P1, [R0+URZ+0x100], R3 ;  /* 0x00010003000075a7 */ /* 0x0022a400080211ff */
[----:B--2---:R-:W-:Y:S05]  /*a460*/  @!P1 NANOSLEEP.SYNCS 0x989680 ;  /* 0x009896800000995d */ /* 0x004fea0003900000 */
[----:B------:R-:W2:Y:S02]  /*a470*/  @!P1 SYNCS.PHASECHK.TRANS64 P1, [R0+URZ+0x100], R3 ;  /* 0x00010003000095a7 */ /* 0x000ea400080210ff */
[----:B--2---:R-:W-:Y:S05]  /*a480*/  @!P1 BRA `(.L_x_168) ;  /* 0xfffffffc00f09947 */ /* 0x004fea000383ffff */
[----:B------:R-:W-:Y:S05]  /*a490*/  BRA `(.L_x_169) ;  /* 0xffffff9800c87947 */ /* 0x000fea000383ffff */
.L_x_85:
[----:B--2---:R2:W3:Y:S02]  /*a4a0*/  SYNCS.PHASECHK.TRANS64.TRYWAIT P0, [R12+URZ+0x80], R9 ;  /* 0x000080090c0075a7 */ /* 0x0044e400080011ff */
[----:B---3--:R-:W-:Y:S05]  /*a4b0*/  @!P0 NANOSLEEP.SYNCS 0x989680 ;  /* 0x009896800000895d */ /* 0x008fea0003900000 */
[----:B------:R-:W3:Y:S02]  /*a4c0*/  @!P0 SYNCS.PHASECHK.TRANS64 P0, [R12+URZ+0x80], R9 ;  /* 0x000080090c0085a7 */ /* 0x000ee400080010ff */
[----:B---3--:R-:W-:Y:S05]  /*a4d0*/  @!P0 BRA `(.L_x_85) ;  /* 0xfffffffc00f08947 */ /* 0x008fea000383ffff */
[----:B------:R-:W-:Y:S05]  /*a4e0*/  BRA `(.L_x_170) ;  /* 0xffffff9c00fc7947 */ /* 0x000fea000383ffff */
.L_x_88:
[----:B------:R-:W-:Y:S07]  /*a4f0*/  MOV R0, UR21 ;  /* 0x0000001500007c02 */ /* 0x000fee0008000f00 */
.L_x_171:
[----:B--2---:R2:W3:Y:S02]  /*a500*/  SYNCS.PHASECHK.TRANS64.TRYWAIT P2, [R0+URZ+0x78], R11 ;  /* 0x0000780b000075a7 */ /* 0x0044e400080411ff */
[----:B---3--:R-:W-:Y:S05]  /*a510*/  @!P2 NANOSLEEP.SYNCS 0x989680 ;  /* 0x009896800000a95d */ /* 0x008fea0003900000 */
[----:B------:R-:W3:Y:S02]  /*a520*/  @!P2 SYNCS.PHASECHK.TRANS64 P2, [R0+URZ+0x78], R11 ;  /* 0x0000780b0000a5a7 */ /* 0x000ee400080410ff */
[----:B---3--:R-:W-:Y:S05]  /*a530*/  @!P2 BRA `(.L_x_171) ;  /* 0xfffffffc00f0a947 */ /* 0x008fea000383ffff */
[----:B------:R-:W-:Y:S05]  /*a540*/  BRA `(.L_x_87) ;  /* 0xffffffa400647947 */ /* 0x000fea000383ffff */
.L_x_91:
[----:B--2---:R-:W-:Y:S07]  /*a550*/  MOV R0, UR21 ;  /* 0x0000001500007c02 */ /* 0x004fee0008000f00 */
.L_x_172:
[----:B--2---:R2:W3:Y:S02]  /*a560*/  SYNCS.PHASECHK.TRANS64.TRYWAIT P0, [R0+URZ+0x50], R9 ;  /* 0x00005009000075a7 */ /* 0x0044e400080011ff */
[----:B---3--:R-:W-:Y:S05]  /*a570*/  @!P0 NANOSLEEP.SYNCS 0x989680 ;  /* 0x009896800000895d */ /* 0x008fea0003900000 */
[----:B------:R-:W3:Y:S02]  /*a580*/  @!P0 SYNCS.PHASECHK.TRANS64 P0, [R0+URZ+0x50], R9 ;  /* 0x00005009000085a7 */ /* 0x000ee400080010ff */
[----:B---3--:R-:W-:Y:S05]  /*a590*/  @!P0 BRA `(.L_x_172) ;  /* 0xfffffffc00f08947 */ /* 0x008fea000383ffff */
[----:B------:R-:W-:Y:S05]  /*a5a0*/  BRA `(.L_x_173) ;  /* 0xffffffa400c07947 */ /* 0x000fea000383ffff */
.L_x_92:
[----:B------:R-:W-:Y:S07]  /*a5b0*/  MOV R0, UR21 ;  /* 0x0000001500007c02 */ /* 0x000fee0008000f00 */
.L_x_174:
[----:B--2---:R2:W3:Y:S02]  /*a5c0*/  SYNCS.PHASECHK.TRANS64.TRYWAIT P0, [R0+URZ+0x58], R9 ;  /* 0x00005809000075a7 */ /* 0x0044e400080011ff */
[----:B---3--:R-:W-:Y:S05]  /*a5d0*/  @!P0 NANOSLEEP.SYNCS 0x989680 ;  /* 0x009896800000895d */ /* 0x008fea0003900000 */
[----:B------:R-:W3:Y:S02]  /*a5e0*/  @!P0 SYNCS.PHASECHK.TRANS64 P0, [R0+URZ+0x58], R9 ;  /* 0x00005809000085a7 */ /* 0x000ee400080010ff */
[----:B---3--:R-:W-:Y:S05]  /*a5f0*/  @!P0 BRA `(.L_x_174) ;  /* 0xfffffffc00f08947 */ /* 0x008fea000383ffff */
[----:B------:R-:W-:Y:S05]  /*a600*/  BRA `(.L_x_175) ;  /* 0xffffffa800187947 */ /* 0x000fea000383ffff */
.L_x_93:
[----:B------:R-:W-:Y:S07]  /*a610*/  MOV R0, UR21 ;  /* 0x0000001500007c02 */ /* 0x000fee0008000f00 */
.L_x_176:
[----:B--2---:R2:W3:Y:S02]  /*a620*/  SYNCS.PHASECHK.TRANS64.TRYWAIT P0, [R0+URZ+0x60], R9 ;  /* 0x00006009000075a7 */ /* 0x0044e400080011ff */
[----:B---3--:R-:W-:Y:S05]  /*a630*/  @!P0 NANOSLEEP.SYNCS 0x989680 ;  /* 0x009896800000895d */ /* 0x008fea0003900000 */
[----:B------:R-:W3:Y:S02]  /*a640*/  @!P0 SYNCS.PHASECHK.TRANS64 P0, [R0+URZ+0x60], R9 ;  /* 0x00006009000085a7 */ /* 0x000ee400080010ff */
[----:B---3--:R-:W-:Y:S05]  /*a650*/  @!P0 BRA `(.L_x_176) ;  /* 0xfffffffc00f08947 */ /* 0x008fea000383ffff */
[----:B------:R-:W-:Y:S05]  /*a660*/  BRA `(.L_x_177) ;  /* 0xffffffa800747947 */ /* 0x000fea000383ffff */
.L_x_94:
[----:B------:R-:W-:Y:S07]  /*a670*/  MOV R0, UR21 ;  /* 0x0000001500007c02 */ /* 0x000fee0008000f00 */
.L_x_178:
[----:B--2---:R2:W3:Y:S02]  /*a680*/  SYNCS.PHASECHK.TRANS64.TRYWAIT P0, [R0+URZ+0x68], R9 ;  /* 0x00006809000075a7 */ /* 0x0044e400080011ff */
[----:B---3--:R-:W-:Y:S05]  /*a690*/  @!P0 NANOSLEEP.SYNCS 0x989680 ;  /* 0x009896800000895d */ /* 0x008fea0003900000 */
[----:B------:R-:W3:Y:S02]  /*a6a0*/  @!P0 SYNCS.PHASECHK.TRANS64 P0, [R0+URZ+0x68], R9 ;  /* 0x00006809000085a7 */ /* 0x000ee400080010ff */
[----:B---3--:R-:W-:Y:S05]  /*a6b0*/  @!P0 BRA `(.L_x_178) ;  /* 0xfffffffc00f08947 */ /* 0x008fea000383ffff */
[----:B------:R-:W-:Y:S05]  /*a6c0*/  BRA `(.L_x_179) ;  /* 0xffffffa800d07947 */ /* 0x000fea000383ffff */
.L_x_96:
[----:B------:R-:W-:-:S07]  /*a6d0*/  MOV R0, UR21 ;  /* 0x0000001500007c02 */ /* 0x000fce0008000f00 */
.L_x_180:
[----:B--2---:R2:W4:Y:S02]  /*a6e0*/  SYNCS.PHASECHK.TRANS64.TRYWAIT P0, [R0+URZ+0x50], R3 ;  /* 0x00005003000075a7 */ /* 0x00452400080011ff */
[----:B----4-:R-:W-:Y:S05]  /*a6f0*/  @!P0 NANOSLEEP.SYNCS 0x989680 ;  /* 0x009896800000895d */ /* 0x010fea0003900000 */
[----:B------:R-:W4:Y:S02]  /*a700*/  @!P0 SYNCS.PHASECHK.TRANS64 P0, [R0+URZ+0x50], R3 ;  /* 0x00005003000085a7 */ /* 0x000f2400080010ff */
[----:B----4-:R-:W-:Y:S05]  /*a710*/  @!P0 BRA `(.L_x_180) ;  /* 0xfffffffc00f08947 */ /* 0x010fea000383ffff */
[----:B------:R-:W-:Y:S05]  /*a720*/  BRA `(.L_x_181) ;  /* 0xffffffac005c7947 */ /* 0x000fea000383ffff */
.L_x_97:
[----:B--2---:R-:W-:-:S07]  /*a730*/  MOV R0, UR21 ;  /* 0x0000001500007c02 */ /* 0x004fce0008000f00 */
.L_x_182:
[----:B--2---:R2:W4:Y:S02]  /*a740*/  SYNCS.PHASECHK.TRANS64.TRYWAIT P0, [R0+URZ+0x58], R3 ;  /* 0x00005803000075a7 */ /* 0x00452400080011ff */
[----:B----4-:R-:W-:Y:S05]  /*a750*/  @!P0 NANOSLEEP.SYNCS 0x989680 ;  /* 0x009896800000895d */ /* 0x010fea0003900000 */
[----:B------:R-:W4:Y:S02]  /*a760*/  @!P0 SYNCS.PHASECHK.TRANS64 P0, [R0+URZ+0x58], R3 ;  /* 0x00005803000085a7 */ /* 0x000f2400080010ff */
[----:B----4-:R-:W-:Y:S05]  /*a770*/  @!P0 BRA `(.L_x_182) ;  /* 0xfffffffc00f08947 */ /* 0x010fea000383ffff */
[----:B------:R-:W-:Y:S05]  /*a780*/  BRA `(.L_x_183) ;  /* 0xffffffac004c7947 */ /* 0x000fea000383ffff */
.L_x_98:
[----:B--2---:R-:W-:-:S07]  /*a790*/  MOV R0, UR21 ;  /* 0x0000001500007c02 */ /* 0x004fce0008000f00 */
.L_x_184:
[----:B--2---:R2:W4:Y:S02]  /*a7a0*/  SYNCS.PHASECHK.TRANS64.TRYWAIT P0, [R0+URZ+0x60], R3 ;  /* 0x00006003000075a7 */ /* 0x00452400080011ff */
[----:B----4-:R-:W-:Y:S05]  /*a7b0*/  @!P0 NANOSLEEP.SYNCS 0x989680 ;  /* 0x009896800000895d */ /* 0x010fea0003900000 */
[----:B------:R-:W4:Y:S02]  /*a7c0*/  @!P0 SYNCS.PHASECHK.TRANS64 P0, [R0+URZ+0x60], R3 ;  /* 0x00006003000085a7 */ /* 0x000f2400080010ff */
[----:B----4-:R-:W-:Y:S05]  /*a7d0*/  @!P0 BRA `(.L_x_184) ;  /* 0xfffffffc00f08947 */ /* 0x010fea000383ffff */
[----:B------:R-:W-:Y:S05]  /*a7e0*/  BRA `(.L_x_185) ;  /* 0xffffffac003c7947 */ /* 0x000fea000383ffff */
.L_x_100:
[----:B-1----:R1:W2:Y:S02]  /*a7f0*/  SYNCS.PHASECHK.TRANS64.TRYWAIT P0, [R3+URZ+0x80], R0 ;  /* 0x00008000030075a7 */ /* 0x0022a400080011ff */
[----:B--2---:R-:W-:Y:S05]  /*a800*/  @!P0 NANOSLEEP.SYNCS 0x989680 ;  /* 0x009896800000895d */ /* 0x004fea0003900000 */
[----:B------:R-:W2:Y:S02]  /*a810*/  @!P0 SYNCS.PHASECHK.TRANS64 P0, [R3+URZ+0x80], R0 ;  /* 0x00008000030085a7 */ /* 0x000ea400080010ff */
[----:B--2---:R-:W-:Y:S05]  /*a820*/  @!P0 BRA `(.L_x_100) ;  /* 0xfffffffc00f08947 */ /* 0x004fea000383ffff */
[----:B------:R-:W-:Y:S05]  /*a830*/  BRA `(.L_x_186) ;  /* 0xffffffb000007947 */ /* 0x000fea000383ffff */
.L_x_111:
[----:B--2---:R2:W1:Y:S02]  /*a840*/  SYNCS.PHASECHK.TRANS64.TRYWAIT P1, [R5+URZ+0x30], R2 ;  /* 0x00003002050075a7 */ /* 0x00446400080211ff */
[----:B-1----:R-:W-:Y:S05]  /*a850*/  @!P1 NANOSLEEP.SYNCS 0x989680 ;  /* 0x009896800000995d */ /* 0x002fea0003900000 */
[----:B------:R-:W1:Y:S02]  /*a860*/  @!P1 SYNCS.PHASECHK.TRANS64 P1, [R5+URZ+0x30], R2 ;  /* 0x00003002050095a7 */ /* 0x000e6400080210ff */
[----:B-1----:R-:W-:Y:S05]  /*a870*/  @!P1 BRA `(.L_x_111) ;  /* 0xfffffffc00f09947 */ /* 0x002fea000383ffff */
[----:B------:R-:W-:Y:S05]  /*a880*/  BRA `(.L_x_110) ;  /* 0xffffffbc00747947 */ /* 0x000fea000383ffff */
.L_x_113:
[----:B-1----:R1:W4:Y:S02]  /*a890*/  SYNCS.PHASECHK.TRANS64.TRYWAIT P0, [R90+URZ+0xa0], R7 ;  /* 0x0000a0075a0075a7 */ /* 0x00232400080011ff */
[----:B----4-:R-:W-:Y:S05]  /*a8a0*/  @!P0 NANOSLEEP.SYNCS 0x989680 ;  /* 0x009896800000895d */ /* 0x010fea0003900000 */
[----:B------:R-:W4:Y:S02]  /*a8b0*/  @!P0 SYNCS.PHASECHK.TRANS64 P0, [R90+URZ+0xa0], R7 ;  /* 0x0000a0075a0085a7 */ /* 0x000f2400080010ff */
[----:B----4-:R-:W-:Y:S05]  /*a8c0*/  @!P0 BRA `(.L_x_113) ;  /* 0xfffffffc00f08947 */ /* 0x010fea000383ffff */
[----:B------:R-:W-:Y:S05]  /*a8d0*/  BRA `(.L_x_112) ;  /* 0xffffffbc00c47947 */ /* 0x000fea000383ffff */
.L_x_121:
[----:B---3--:R3:W4:Y:S02]  /*a8e0*/  SYNCS.PHASECHK.TRANS64.TRYWAIT P0, [R103+URZ+0x30], R4 ;  /* 0x00003004670075a7 */ /* 0x00872400080011ff */
[----:B----4-:R-:W-:Y:S05]  /*a8f0*/  @!P0 NANOSLEEP.SYNCS 0x989680 ;  /* 0x009896800000895d */ /* 0x010fea0003900000 */
[----:B------:R-:W4:Y:S02]  /*a900*/  @!P0 SYNCS.PHASECHK.TRANS64 P0, [R103+URZ+0x30], R4 ;  /* 0x00003004670085a7 */ /* 0x000f2400080010ff */
[----:B----4-:R-:W-:Y:S05]  /*a910*/  @!P0 BRA `(.L_x_121) ;  /* 0xfffffffc00f08947 */ /* 0x010fea000383ffff */
[----:B------:R-:W-:Y:S05]  /*a920*/  BRA `(.L_x_120) ;  /* 0xffffffc800cc7947 */ /* 0x000fea000383ffff */
.L_x_129:
[----:B---3--:R3:W4:Y:S02]  /*a930*/  SYNCS.PHASECHK.TRANS64.TRYWAIT P0, [R103+URZ+0x30], R4 ;  /* 0x00003004670075a7 */ /* 0x00872400080011ff */
[----:B----4-:R-:W-:Y:S05]  /*a940*/  @!P0 NANOSLEEP.SYNCS 0x989680 ;  /* 0x009896800000895d */ /* 0x010fea0003900000 */
[----:B------:R-:W4:Y:S02]  /*a950*/  @!P0 SYNCS.PHASECHK.TRANS64 P0, [R103+URZ+0x30], R4 ;  /* 0x00003004670085a7 */ /* 0x000f2400080010ff */
[----:B----4-:R-:W-:Y:S05]  /*a960*/  @!P0 BRA `(.L_x_129) ;  /* 0xfffffffc00f08947 */ /* 0x010fea000383ffff */
[----:B------:R-:W-:Y:S05]  /*a970*/  BRA `(.L_x_128) ;  /* 0xffffffd8001c7947 */ /* 0x000fea000383ffff */
.L_x_137:
[----:B---3--:R3:W4:Y:S02]  /*a980*/  SYNCS.PHASECHK.TRANS64.TRYWAIT P0, [R102+URZ+0x30], R3 ;  /* 0x00003003660075a7 */ /* 0x00872400080011ff */
[----:B----4-:R-:W-:Y:S05]  /*a990*/  @!P0 NANOSLEEP.SYNCS 0x989680 ;  /* 0x009896800000895d */ /* 0x010fea0003900000 */
[----:B------:R-:W4:Y:S02]  /*a9a0*/  @!P0 SYNCS.PHASECHK.TRANS64 P0, [R102+URZ+0x30], R3 ;  /* 0x00003003660085a7 */ /* 0x000f2400080010ff */
[----:B----4-:R-:W-:Y:S05]  /*a9b0*/  @!P0 BRA `(.L_x_137) ;  /* 0xfffffffc00f08947 */ /* 0x010fea000383ffff */
[----:B------:R-:W-:Y:S05]  /*a9c0*/  BRA `(.L_x_136) ;  /* 0xffffffe400747947 */ /* 0x000fea000383ffff */
        .weak           $__internal_0_$__cuda_sm10x_tcgen05_guardrail_trap_col_being_dealloced_not_returned_by_alloc
        .type           $__internal_0_$__cuda_sm10x_tcgen05_guardrail_trap_col_being_dealloced_not_returned_by_alloc,@function
        .size           $__internal_0_$__cuda_sm10x_tcgen05_guardrail_trap_col_being_dealloced_not_returned_by_alloc,($__internal_1_$__cuda_sm10x_tcgen05_guardrail_trap_phase_invalid_during_alloc - $__internal_0_$__cuda_sm10x_tcgen05_guardrail_trap_col_being_dealloced_not_returned_by_alloc)
$__internal_0_$__cuda_sm10x_tcgen05_guardrail_trap_col_being_dealloced_not_returned_by_alloc:
[----:B------:R-:W-:Y:S05]  /*a9d0*/  BPT.TRAP 0x1 ;  /* 0x000000040000795c */ /* 0x000fea0000300000 */
[----:B------:R-:W-:-:S04]  /*a9e0*/  HFMA2 R3, -RZ, RZ, 0, 0 ;  /* 0x00000000ff037431 */ /* 0x000fc800000001ff */
[----:B------:R-:W-:Y:S05]  /*a9f0*/  RET.REL.NODEC R2 `(_ZN7cutlass13device_kernelINS_4gemm6kernel13GemmUniversalIN4cute5tupleIJiiiiEEENS1_10collective13CollectiveMmaINS1_35MainloopSm100TmaUmmaWarpSpecializedILi3ELi2ELi4ENS5_IJNS4_1CILi2EEESB_NSA_ILi1EEEEEEEENS5_IJNSA_ILi128EEENSA_ILi256EEENSA_ILi64EEEEEENS_12float_e5m2_tENS5_IJlSC_lEEESJ_SK_NS4_8TiledMMAINS4_8MMA_AtomIJNS4_10MMA_TraitsINS4_25SM100_MMA_F8F6F4_2x1SM_SSEJSJ_SJ_fSF_SG_NS4_17integral_constantINS4_4UMMA5MajorELSR_0EEESS_NSP_INSQ_7ScaleInELST_0EEESU_EEEEEENS4_6LayoutINS5_IJSC_SC_SC_EEENS5_IJNSA_ILi0EEESZ_SZ_EEEEENS5_IJNS4_10UnderscoreES12_S12_EEEEENS4_28SM100_TMA_2SM_LOAD_MULTICASTENS4_14ComposedLayoutINS4_7SwizzleILi2ELi4ELi3EEENS4_18smem_ptr_flag_bitsILi8EEENSX_INS5_IJNSA_ILi8EEESH_EEENS5_IJSH_SC_EEEEEEEvNS4_8identityENS4_18SM100_TMA_2SM_LOADES1F_vS1G_EENS_8epilogue10collective18CollectiveEpilogueINS1J_23Sm100TmaWarpSpecializedILi4ELi2ELi32ELb0ELb0EEEJNS5_IJSH_SG_SH_EEENS5_IJNSX_ISH_SC_EENSX_INS5_IJNSA_ILi32EEESB_EEENS5_IJSC_SF_EEEEEEEESJ_SK_SJ_SK_NS1J_6fusion15FusionCallbacksIS1N_NS1V_17LinearCombinationISJ_fSJ_fLNS_15FloatRoundStyleE2EEES1O_S1U_JEEENS4_5SM1004TMEM4LOAD26SM100_TMEM_LOAD_32dp32b32xENS4_13SM90_TMA_LOADENS16_INS17_ILi1ELi4ELi3EEES1A_NSX_INS5_IJS1B_S1Q_EEENS5_IJS1Q_SC_EEEEEEENS4_39AutoVectorizingCopyWithAssumedAlignmentILi128EEENS4_14SM90_TMA_STOREES2A_S2C_S2C_EEEvvEEEEvNT_6ParamsE) ;  /* 0xffffff5402807950 */ /* 0x000fea0003c3ffff */
        .weak           $__internal_1_$__cuda_sm10x_tcgen05_guardrail_trap_phase_invalid_during_alloc
        .type           $__internal_1_$__cuda_sm10x_tcgen05_guardrail_trap_phase_invalid_during_alloc,@function
        .size           $__internal_1_$__cuda_sm10x_tcgen05_guardrail_trap_phase_invalid_during_alloc,($__internal_2_$__cuda_sm10x_tcgen05_guardrail_trap_unallocated_columns_being_dealloced - $__internal_1_$__cuda_sm10x_tcgen05_guardrail_trap_phase_invalid_during_alloc)
$__internal_1_$__cuda_sm10x_tcgen05_guardrail_trap_phase_invalid_during_alloc:
[----:B------:R-:W-:Y:S05]  /*aa00*/  BPT.TRAP 0x1 ;  /* 0x000000040000795c */ /* 0x000fea0000300000 */
[----:B------:R-:W-:-:S04]  /*aa10*/  MOV R5, 0x0 ;  /* 0x0000000000057802 */ /* 0x000fc80000000f00 */
[----:B------:R-:W-:Y:S05]  /*aa20*/  RET.REL.NODEC R4 `(_ZN7cutlass13device_kernelINS_4gemm6kernel13GemmUniversalIN4cute5tupleIJiiiiEEENS1_10collective13CollectiveMmaINS1_35MainloopSm100TmaUmmaWarpSpecializedILi3ELi2ELi4ENS5_IJNS4_1CILi2EEESB_NSA_ILi1EEEEEEEENS5_IJNSA_ILi128EEENSA_ILi256EEENSA_ILi64EEEEEENS_12float_e5m2_tENS5_IJlSC_lEEESJ_SK_NS4_8TiledMMAINS4_8MMA_AtomIJNS4_10MMA_TraitsINS4_25SM100_MMA_F8F6F4_2x1SM_SSEJSJ_SJ_fSF_SG_NS4_17integral_constantINS4_4UMMA5MajorELSR_0EEESS_NSP_INSQ_7ScaleInELST_0EEESU_EEEEEENS4_6LayoutINS5_IJSC_SC_SC_EEENS5_IJNSA_ILi0EEESZ_SZ_EEEEENS5_IJNS4_10UnderscoreES12_S12_EEEEENS4_28SM100_TMA_2SM_LOAD_MULTICASTENS4_14ComposedLayoutINS4_7SwizzleILi2ELi4ELi3EEENS4_18smem_ptr_flag_bitsILi8EEENSX_INS5_IJNSA_ILi8EEESH_EEENS5_IJSH_SC_EEEEEEEvNS4_8identityENS4_18SM100_TMA_2SM_LOADES1F_vS1G_EENS_8epilogue10collective18CollectiveEpilogueINS1J_23Sm100TmaWarpSpecializedILi4ELi2ELi32ELb0ELb0EEEJNS5_IJSH_SG_SH_EEENS5_IJNSX_ISH_SC_EENSX_INS5_IJNSA_ILi32EEESB_EEENS5_IJSC_SF_EEEEEEEESJ_SK_SJ_SK_NS1J_6fusion15FusionCallbacksIS1N_NS1V_17LinearCombinationISJ_fSJ_fLNS_15FloatRoundStyleE2EEES1O_S1U_JEEENS4_5SM1004TMEM4LOAD26SM100_TMEM_LOAD_32dp32b32xENS4_13SM90_TMA_LOADENS16_INS17_ILi1ELi4ELi3EEES1A_NSX_INS5_IJS1B_S1Q_EEENS5_IJS1Q_SC_EEEEEEENS4_39AutoVectorizingCopyWithAssumedAlignmentILi128EEENS4_14SM90_TMA_STOREES2A_S2C_S2C_EEEvvEEEEvNT_6ParamsE) ;  /* 0xffffff5404747950 */ /* 0x000fea0003c3ffff */
        .weak           $__internal_2_$__cuda_sm10x_tcgen05_guardrail_trap_unallocated_columns_being_dealloced
        .type           $__internal_2_$__cuda_sm10x_tcgen05_guardrail_trap_unallocated_columns_being_dealloced,@function
        .size           $__internal_2_$__cuda_sm10x_tcgen05_guardrail_trap_unallocated_columns_being_dealloced,(.L_x_188 - $__internal_2_$__cuda_sm10x_tcgen05_guardrail_trap_unallocated_columns_being_dealloced)
$__internal_2_$__cuda_sm10x_tcgen05_guardrail_trap_unallocated_columns_being_dealloced:
[----:B------:R-:W-:Y:S05]  /*aa30*/  BPT.TRAP 0x1 ;  /* 0x000000040000795c */ /* 0x000fea0000300000 */
[----:B------:R-:W-:-:S04]  /*aa40*/  HFMA2 R3, -RZ, RZ, 0, 0 ;  /* 0x00000000ff037431 */ /* 0x000fc800000001ff */
[----:B------:R-:W-:Y:S05]  /*aa50*/  RET.REL.NODEC R2 `(_ZN7cutlass13device_kernelINS_4gemm6kernel13GemmUniversalIN4cute5tupleIJiiiiEEENS1_10collective13CollectiveMmaINS1_35MainloopSm100TmaUmmaWarpSpecializedILi3ELi2ELi4ENS5_IJNS4_1CILi2EEESB_NSA_ILi1EEEEEEEENS5_IJNSA_ILi128EEENSA_ILi256EEENSA_ILi64EEEEEENS_12float_e5m2_tENS5_IJlSC_lEEESJ_SK_NS4_8TiledMMAINS4_8MMA_AtomIJNS4_10MMA_TraitsINS4_25SM100_MMA_F8F6F4_2x1SM_SSEJSJ_SJ_fSF_SG_NS4_17integral_constantINS4_4UMMA5MajorELSR_0EEESS_NSP_INSQ_7ScaleInELST_0EEESU_EEEEEENS4_6LayoutINS5_IJSC_SC_SC_EEENS5_IJNSA_ILi0EEESZ_SZ_EEEEENS5_IJNS4_10UnderscoreES12_S12_EEEEENS4_28SM100_TMA_2SM_LOAD_MULTICASTENS4_14ComposedLayoutINS4_7SwizzleILi2ELi4ELi3EEENS4_18smem_ptr_flag_bitsILi8EEENSX_INS5_IJNSA_ILi8EEESH_EEENS5_IJSH_SC_EEEEEEEvNS4_8identityENS4_18SM100_TMA_2SM_LOADES1F_vS1G_EENS_8epilogue10collective18CollectiveEpilogueINS1J_23Sm100TmaWarpSpecializedILi4ELi2ELi32ELb0ELb0EEEJNS5_IJSH_SG_SH_EEENS5_IJNSX_ISH_SC_EENSX_INS5_IJNSA_ILi32EEESB_EEENS5_IJSC_SF_EEEEEEEESJ_SK_SJ_SK_NS1J_6fusion15FusionCallbacksIS1N_NS1V_17LinearCombinationISJ_fSJ_fLNS_15FloatRoundStyleE2EEES1O_S1U_JEEENS4_5SM1004TMEM4LOAD26SM100_TMEM_LOAD_32dp32b32xENS4_13SM90_TMA_LOADENS16_INS17_ILi1ELi4ELi3EEES1A_NSX_INS5_IJS1B_S1Q_EEENS5_IJS1Q_SC_EEEEEEENS4_39AutoVectorizingCopyWithAssumedAlignmentILi128EEENS4_14SM90_TMA_STOREES2A_S2C_S2C_EEEvvEEEEvNT_6ParamsE) ;  /* 0xffffff5402687950 */ /* 0x000fea0003c3ffff */
.L_x_187:
[----:B------:R-:W-:-:S00]  /*aa60*/  BRA `(.L_x_187) ;  /* 0xfffffffc00fc7947 */ /* 0x000fc0000383ffff */
[----:B------:R-:W-:-:S00]  /*aa70*/  NOP ;  /* 0x0000000000007918 */ /* 0x000fc00000000000 */
        /* <DEDUP_REMOVED lines=8> */
.L_x_188:


//--------------------- .nv.global.init           --------------------------
	.section	.nv.global.init,"aw",@progbits
.nv.global.init:
	.type		$str$27,@object
	.size		$str$27,($str$28 - $str$27)
$str$27:
        /*0000*/ 	.byte	0x28, 0x61, 0x64, 0x64, 0x72, 0x65, 0x73, 0x73, 0x20, 0x26, 0x20, 0x6d, 0x61, 0x73, 0x6b, 0x29
        /*0010*/ 	.byte	0x20, 0x3d, 0x3d, 0x20, 0x30, 0x00
	.type		$str$28,@object
	.size		$str$28,($str$26 - $str$28)
$str$28:
        /*0016*/ 	.byte	0x2f, 0x74, 0x6d, 0x70, 0x2f, 0x63, 0x75, 0x74, 0x6c, 0x61, 0x73, 0x73, 0x5f, 0x73, 0x77, 0x65
        /*0026*/ 	.byte	0x65, 0x70, 0x5f, 0x73, 0x72, 0x63, 0x2f, 0x69, 0x6e, 0x63, 0x6c, 0x75, 0x64, 0x65, 0x2f, 0x63
        /*0036*/ 	.byte	0x75, 0x74, 0x65, 0x2f, 0x70, 0x6f, 0x69, 0x6e, 0x74, 0x65, 0x72, 0x5f, 0x66, 0x6c, 0x61, 0x67
        /*0046*/ 	.byte	0x67, 0x65, 0x64, 0x2e, 0x68, 0x70, 0x70, 0x00
	.type		$str$26,@object
	.size		$str$26,($str$25 - $str$26)
$str$26:
        /*004e*/ 	.byte	0x2f, 0x74, 0x6d, 0x70, 0x2f, 0x63, 0x75, 0x74, 0x6c, 0x61, 0x73, 0x73, 0x5f, 0x73, 0x77, 0x65
        /*005e*/ 	.byte	0x65, 0x70, 0x5f, 0x73, 0x72, 0x63, 0x2f, 0x69, 0x6e, 0x63, 0x6c, 0x75, 0x64, 0x65, 0x2f, 0x63
        /*006e*/ 	.byte	0x75, 0x74, 0x65, 0x2f, 0x61, 0x74, 0x6f, 0x6d, 0x2f, 0x63, 0x6f, 0x70, 0x79, 0x5f, 0x74, 0x72
        /*007e*/ 	.byte	0x61, 0x69, 0x74, 0x73, 0x5f, 0x73, 0x6d, 0x31, 0x30, 0x30, 0x2e, 0x68, 0x70, 0x70, 0x00
	.type		$str$25,@object
	.size		$str$25,(__unnamed_1 - $str$25)
$str$25:
        /*008d*/ 	.byte	0x28, 0x28, 0x75, 0x69, 0x6e, 0x74, 0x33, 0x32, 0x5f, 0x74, 0x28, 0x74, 0x68, 0x72, 0x65, 0x61
        /*009d*/ 	.byte	0x64, 0x49, 0x64, 0x78, 0x2e, 0x78, 0x29, 0x20, 0x2f, 0x20, 0x33, 0x32, 0x29, 0x20, 0x25, 0x20
        /*00ad*/ 	.byte	0x34, 0x29, 0x20, 0x3d, 0x3d, 0x20, 0x28, 0x28, 0x28, 0x74, 0x6d, 0x65, 0x6d, 0x5f, 0x61, 0x64
        /*00bd*/ 	.byte	0x64, 0x72, 0x20, 0x3e, 0x3e, 0x20, 0x31, 0x36, 0x29, 0x20, 0x2f, 0x20, 0x33, 0x32, 0x29, 0x20
        /*00cd*/ 	.byte	0x25, 0x20, 0x34, 0x29, 0x00
	.type		__unnamed_1,@object
	.size		__unnamed_1,(__unnamed_2 - __unnamed_1)
__unnamed_1:
        /*00d2*/ 	.byte	0x61, 0x75, 0x74, 0x6f, 0x20, 0x63, 0x75, 0x74, 0x65, 0x3a, 0x3a, 0x61, 0x73, 0x5f, 0x70, 0x6f
        /* <DEDUP_REMOVED lines=24> */
        /*0262*/ 	.byte	0x3a, 0x3a, 0x43, 0x3c, 0x34, 0x30, 0x39, 0x36, 0x3e, 0x3e, 0x3e, 0x3e, 0x5d, 0x00
	.type		__unnamed_2,@object
	.size		__unnamed_2,(__unnamed_3 - __unnamed_2)
__unnamed_2:
        /* <DEDUP_REMOVED lines=26> */
	.type		__unnamed_3,@object
	.size		__unnamed_3,(.L_3 - __unnamed_3)
__unnamed_3:
        /* <DEDUP_REMOVED lines=40> */
        /*068e*/ 	.byte	0x74, 0x65, 0x3a, 0x3a, 0x43, 0x3c, 0x30, 0x3e, 0x3e, 0x3e, 0x3e, 0x5d, 0x00
.L_3:


//--------------------- .nv.shared._ZN7cutlass13device_kernelINS_4gemm6kernel13GemmUniversalIN4cute5tupleIJiiiiEEENS1_10collective13CollectiveMmaINS1_35MainloopSm100TmaUmmaWarpSpecializedILi3ELi2ELi4ENS5_IJNS4_1CILi2EEESB_NSA_ILi1EEEEEEEENS5_IJNSA_ILi128EEENSA_ILi256EEENSA_ILi64EEEEEENS_12float_e5m2_tENS5_IJlSC_lEEESJ_SK_NS4_8TiledMMAINS4_8MMA_AtomIJNS4_10MMA_TraitsINS4_25SM100_MMA_F8F6F4_2x1SM_SSEJSJ_SJ_fSF_SG_NS4_17integral_constantINS4_4UMMA5MajorELSR_0EEESS_NSP_INSQ_7ScaleInELST_0EEESU_EEEEEENS4_6LayoutINS5_IJSC_SC_SC_EEENS5_IJNSA_ILi0EEESZ_SZ_EEEEENS5_IJNS4_10UnderscoreES12_S12_EEEEENS4_28SM100_TMA_2SM_LOAD_MULTICASTENS4_14ComposedLayoutINS4_7SwizzleILi2ELi4ELi3EEENS4_18smem_ptr_flag_bitsILi8EEENSX_INS5_IJNSA_ILi8EEESH_EEENS5_IJSH_SC_EEEEEEEvNS4_8identityENS4_18SM100_TMA_2SM_LOADES1F_vS1G_EENS_8epilogue10collective18CollectiveEpilogueINS1J_23Sm100TmaWarpSpecializedILi4ELi2ELi32ELb0ELb0EEEJNS5_IJSH_SG_SH_EEENS5_IJNSX_ISH_SC_EENSX_INS5_IJNSA_ILi32EEESB_EEENS5_IJSC_SF_EEEEEEEESJ_SK_SJ_SK_NS1J_6fusion15FusionCallbacksIS1N_NS1V_17LinearCombinationISJ_fSJ_fLNS_15FloatRoundStyleE2EEES1O_S1U_JEEENS4_5SM1004TMEM4LOAD26SM100_TMEM_LOAD_32dp32b32xENS4_13SM90_TMA_LOADENS16_INS17_ILi1ELi4ELi3EEES1A_NSX_INS5_IJS1B_S1Q_EEENS5_IJS1Q_SC_EEEEEEENS4_39AutoVectorizingCopyWithAssumedAlignmentILi128EEENS4_14SM90_TMA_STOREES2A_S2C_S2C_EEEvvEEEEvNT_6ParamsE --------------------------
	.section	.nv.shared._ZN7cutlass13device_kernelINS_4gemm6kernel13GemmUniversalIN4cute5tupleIJiiiiEEENS1_10collective13CollectiveMmaINS1_35MainloopSm100TmaUmmaWarpSpecializedILi3ELi2ELi4ENS5_IJNS4_1CILi2EEESB_NSA_ILi1EEEEEEEENS5_IJNSA_ILi128EEENSA_ILi256EEENSA_ILi64EEEEEENS_12float_e5m2_tENS5_IJlSC_lEEESJ_SK_NS4_8TiledMMAINS4_8MMA_AtomIJNS4_10MMA_TraitsINS4_25SM100_MMA_F8F6F4_2x1SM_SSEJSJ_SJ_fSF_SG_NS4_17integral_constantINS4_4UMMA5MajorELSR_0EEESS_NSP_INSQ_7ScaleInELST_0EEESU_EEEEEENS4_6LayoutINS5_IJSC_SC_SC_EEENS5_IJNSA_ILi0EEESZ_SZ_EEEEENS5_IJNS4_10UnderscoreES12_S12_EEEEENS4_28SM100_TMA_2SM_LOAD_MULTICASTENS4_14ComposedLayoutINS4_7SwizzleILi2ELi4ELi3EEENS4_18smem_ptr_flag_bitsILi8EEENSX_INS5_IJNSA_ILi8EEESH_EEENS5_IJSH_SC_EEEEEEEvNS4_8identityENS4_18SM100_TMA_2SM_LOADES1F_vS1G_EENS_8epilogue10collective18CollectiveEpilogueINS1J_23Sm100TmaWarpSpecializedILi4ELi2ELi32ELb0ELb0EEEJNS5_IJSH_SG_SH_EEENS5_IJNSX_ISH_SC_EENSX_INS5_IJNSA_ILi32EEESB_EEENS5_IJSC_SF_EEEEEEEESJ_SK_SJ_SK_NS1J_6fusion15FusionCallbacksIS1N_NS1V_17LinearCombinationISJ_fSJ_fLNS_15FloatRoundStyleE2EEES1O_S1U_JEEENS4_5SM1004TMEM4LOAD26SM100_TMEM_LOAD_32dp32b32xENS4_13SM90_TMA_LOADENS16_INS17_ILi1ELi4ELi3EEES1A_NSX_INS5_IJS1B_S1Q_EEENS5_IJS1Q_SC_EEEEEEENS4_39AutoVectorizingCopyWithAssumedAlignmentILi128EEENS4_14SM90_TMA_STOREES2A_S2C_S2C_EEEvvEEEEvNT_6ParamsE,"aw",@nobits
	.sectionflags	@""
	.align	16
	.zero		1024


//--------------------- .nv.shared.reserved.0     --------------------------
	.section	.nv.shared.reserved.0,"aw",@nobits
	.weak		__nv_reservedSMEM_offset_0_alias
	.size		__nv_reservedSMEM_offset_0_alias, 0, 64
	.other		__nv_reservedSMEM_offset_0_alias,@"STO_CUDA_RESERVED_SHARED STV_DEFAULT"
__nv_reservedSMEM_offset_0_alias:
	.zero		0
.nv.shared.reserved.0:
	.zero		64
	.weak		__nv_reservedSMEM_tcgen05_partition
	.type		__nv_reservedSMEM_tcgen05_partition,@object
	.size		__nv_reservedSMEM_tcgen05_partition,(.L_0 - __nv_reservedSMEM_tcgen05_partition)
__nv_reservedSMEM_tcgen05_partition:
	.zero		32
.L_0:


//--------------------- .nv.global                --------------------------
	.section	.nv.global,"aw",@nobits
.nv.global:
	.type		_ZN39_INTERNAL_c0d9b0e6_4_k_cu_6ef823c8_91914cute1_E,@object
	.size		_ZN39_INTERNAL_c0d9b0e6_4_k_cu_6ef823c8_91914cute1_E,(_ZN39_INTERNAL_c0d9b0e6_4_k_cu_6ef823c8_91914cuda3std3__45__cpo6cbeginE - _ZN39_INTERNAL_c0d9b0e6_4_k_cu_6ef823c8_91914cute1_E)
_ZN39_INTERNAL_c0d9b0e6_4_k_cu_6ef823c8_91914cute1_E:
	.zero		1
	.type		_ZN39_INTERNAL_c0d9b0e6_4_k_cu_6ef823c8_91914cuda3std3__45__cpo6cbeginE,@object
	.size		_ZN39_INTERNAL_c0d9b0e6_4_k_cu_6ef823c8_91914cuda3std3__45__cpo6cbeginE,(_ZN39_INTERNAL_c0d9b0e6_4_k_cu_6ef823c8_91914cuda3std3__48in_placeE - _ZN39_INTERNAL_c0d9b0e6_4_k_cu_6ef823c8_91914cuda3std3__45__cpo6cbeginE)
_ZN39_INTERNAL_c0d9b0e6_4_k_cu_6ef823c8_91914cuda3std3__45__cpo6cbeginE:
	.zero		1
	.type		_ZN39_INTERNAL_c0d9b0e6_4_k_cu_6ef823c8_91914cuda3std3__48in_placeE,@object
	.size		_ZN39_INTERNAL_c0d9b0e6_4_k_cu_6ef823c8_91914cuda3std3__48in_placeE,(_ZN39_INTERNAL_c0d9b0e6_4_k_cu_6ef823c8_91914cuda3std6ranges3__45__cpo9iter_moveE - _ZN39_INTERNAL_c0d9b0e6_4_k_cu_6ef823c8_91914cuda3std3__48in_placeE)
_ZN39_INTERNAL_c0d9b0e6_4_k_cu_6ef823c8_91914cuda3std3__48in_placeE:
	.zero		1
	.type		_ZN39_INTERNAL_c0d9b0e6_4_k_cu_6ef823c8_91914cuda3std6ranges3__45__cpo9iter_moveE,@object
	.size		_ZN39_INTERNAL_c0d9b0e6_4_k_cu_6ef823c8_91914cuda3std6ranges3__45__cpo9iter_moveE,(_ZN39_INTERNAL_c0d9b0e6_4_k_cu_6ef823c8_91914cuda3std3__45__cpo5beginE - _ZN39_INTERNAL_c0d9b0e6_4_k_cu_6ef823c8_91914cuda3std6ranges3__45__cpo9iter_moveE)
_ZN39_INTERNAL_c0d9b0e6_4_k_cu_6ef823c8_91914cuda3std6ranges3__45__cpo9iter_moveE:
	.zero		1
	.type		_ZN39_INTERNAL_c0d9b0e6_4_k_cu_6ef823c8_91914cuda3std3__45__cpo5beginE,@object
	.size		_ZN39_INTERNAL_c0d9b0e6_4_k_cu_6ef823c8_91914cuda3std3__45__cpo5beginE,(_ZN39_INTERNAL_c0d9b0e6_4_k_cu_6ef823c8_91914cuda3std3__441_GLOBAL__N__c0d9b0e6_4_k_cu_6ef823c8_91916ignoreE - _ZN39_INTERNAL_c0d9b0e6_4_k_cu_6ef823c8_91914cuda3std3__45__cpo5beginE)
_ZN39_INTERNAL_c0d9b0e6_4_k_cu_6ef823c8_91914cuda3std3__45__cpo5beginE:
	.zero		1
	.type		_ZN39_INTERNAL_c0d9b0e6_4_k_cu_6ef823c8_91914cuda3std3__441_GLOBAL__N__c0d9b0e6_4_k_cu_6ef823c8_91916ignoreE,@object
	.size		_ZN39_INTERNAL_c0d9b0e6_4_k_cu_6ef823c8_91914cuda3std3__441_GLOBAL__N__c0d9b0e6_4_k_cu_6ef823c8_91916ignoreE,(_ZN39_INTERNAL_c0d9b0e6_4_k_cu_6ef823c8_91914cute7productE - _ZN39_INTERNAL_c0d9b0e6_4_k_cu_6ef823c8_91914cuda3std3__441_GLOBAL__N__c0d9b0e6_4_k_cu_6ef823c8_91916ignoreE)
_ZN39_INTERNAL_c0d9b0e6_4_k_cu_6ef823c8_91914cuda3std3__441_GLOBAL__N__c0d9b0e6_4_k_cu_6ef823c8_91916ignoreE:
	.zero		1
	.type		_ZN39_INTERNAL_c0d9b0e6_4_k_cu_6ef823c8_91914cute7productE,@object
	.size		_ZN39_INTERNAL_c0d9b0e6_4_k_cu_6ef823c8_91914cute7productE,(_ZN39_INTERNAL_c0d9b0e6_4_k_cu_6ef823c8_91914cuda3std3__45__cpo3endE - _ZN39_INTERNAL_c0d9b0e6_4_k_cu_6ef823c8_91914cute7productE)
_ZN39_INTERNAL_c0d9b0e6_4_k_cu_6ef823c8_91914cute7productE:
	.zero		1
	.type		_ZN39_INTERNAL_c0d9b0e6_4_k_cu_6ef823c8_91914cuda3std3__45__cpo3endE,@object
	.size		_ZN39_INTERNAL_c0d9b0e6_4_k_cu_6ef823c8_91914cuda3std3__45__cpo3endE,(_ZN39_INTERNAL_c0d9b0e6_4_k_cu_6ef823c8_91914cuda3std3__419piecewise_constructE - _ZN39_INTERNAL_c0d9b0e6_4_k_cu_6ef823c8_91914cuda3std3__45__cpo3endE)
_ZN39_INTERNAL_c0d9b0e6_4_k_cu_6ef823c8_91914cuda3std3__45__cpo3endE:
	.zero		1
	.type		_ZN39_INTERNAL_c0d9b0e6_4_k_cu_6ef823c8_91914cuda3std3__419piecewise_constructE,@object
	.size		_ZN39_INTERNAL_c0d9b0e6_4_k_cu_6ef823c8_91914cuda3std3__419piecewise_constructE,(_ZN39_INTERNAL_c0d9b0e6_4_k_cu_6ef823c8_91914cuda3std3__45__cpo4cendE - _ZN39_INTERNAL_c0d9b0e6_4_k_cu_6ef823c8_91914cuda3std3__419piecewise_constructE)
_ZN39_INTERNAL_c0d9b0e6_4_k_cu_6ef823c8_91914cuda3std3__419piecewise_constructE:
	.zero		1
	.type		_ZN39_INTERNAL_c0d9b0e6_4_k_cu_6ef823c8_91914cuda3std3__45__cpo4cendE,@object
	.size		_ZN39_INTERNAL_c0d9b0e6_4_k_cu_6ef823c8_91914cuda3std3__45__cpo4cendE,(_ZN39_INTERNAL_c0d9b0e6_4_k_cu_6ef823c8_91914cuda3std6ranges3__45__cpo4swapE - _ZN39_INTERNAL_c0d9b0e6_4_k_cu_6ef823c8_91914cuda3std3__45__cpo4cendE)
_ZN39_INTERNAL_c0d9b0e6_4_k_cu_6ef823c8_91914cuda3std3__45__cpo4cendE:
	.zero		1
	.type		_ZN39_INTERNAL_c0d9b0e6_4_k_cu_6ef823c8_91914cuda3std6ranges3__45__cpo4swapE,@object
	.size		_ZN39_INTERNAL_c0d9b0e6_4_k_cu_6ef823c8_91914cuda3std6ranges3__45__cpo4swapE,(.L_11 - _ZN39_INTERNAL_c0d9b0e6_4_k_cu_6ef823c8_91914cuda3std6ranges3__45__cpo4swapE)
_ZN39_INTERNAL_c0d9b0e6_4_k_cu_6ef823c8_91914cuda3std6ranges3__45__cpo4swapE:
	.zero		1
.L_11:


//--------------------- .nv.constant0._ZN7cutlass13device_kernelINS_4gemm6kernel13GemmUniversalIN4cute5tupleIJiiiiEEENS1_10collective13CollectiveMmaINS1_35MainloopSm100TmaUmmaWarpSpecializedILi3ELi2ELi4ENS5_IJNS4_1CILi2EEESB_NSA_ILi1EEEEEEEENS5_IJNSA_ILi128EEENSA_ILi256EEENSA_ILi64EEEEEENS_12float_e5m2_tENS5_IJlSC_lEEESJ_SK_NS4_8TiledMMAINS4_8MMA_AtomIJNS4_10MMA_TraitsINS4_25SM100_MMA_F8F6F4_2x1SM_SSEJSJ_SJ_fSF_SG_NS4_17integral_constantINS4_4UMMA5MajorELSR_0EEESS_NSP_INSQ_7ScaleInELST_0EEESU_EEEEEENS4_6LayoutINS5_IJSC_SC_SC_EEENS5_IJNSA_ILi0EEESZ_SZ_EEEEENS5_IJNS4_10UnderscoreES12_S12_EEEEENS4_28SM100_TMA_2SM_LOAD_MULTICASTENS4_14ComposedLayoutINS4_7SwizzleILi2ELi4ELi3EEENS4_18smem_ptr_flag_bitsILi8EEENSX_INS5_IJNSA_ILi8EEESH_EEENS5_IJSH_SC_EEEEEEEvNS4_8identityENS4_18SM100_TMA_2SM_LOADES1F_vS1G_EENS_8epilogue10collective18CollectiveEpilogueINS1J_23Sm100TmaWarpSpecializedILi4ELi2ELi32ELb0ELb0EEEJNS5_IJSH_SG_SH_EEENS5_IJNSX_ISH_SC_EENSX_INS5_IJNSA_ILi32EEESB_EEENS5_IJSC_SF_EEEEEEEESJ_SK_SJ_SK_NS1J_6fusion15FusionCallbacksIS1N_NS1V_17LinearCombinationISJ_fSJ_fLNS_15FloatRoundStyleE2EEES1O_S1U_JEEENS4_5SM1004TMEM4LOAD26SM100_TMEM_LOAD_32dp32b32xENS4_13SM90_TMA_LOADENS16_INS17_ILi1ELi4ELi3EEES1A_NSX_INS5_IJS1B_S1Q_EEENS5_IJS1Q_SC_EEEEEEENS4_39AutoVectorizingCopyWithAssumedAlignmentILi128EEENS4_14SM90_TMA_STOREES2A_S2C_S2C_EEEvvEEEEvNT_6ParamsE --------------------------
	.section	.nv.constant0._ZN7cutlass13device_kernelINS_4gemm6kernel13GemmUniversalIN4cute5tupleIJiiiiEEENS1_10collective13CollectiveMmaINS1_35MainloopSm100TmaUmmaWarpSpecializedILi3ELi2ELi4ENS5_IJNS4_1CILi2EEESB_NSA_ILi1EEEEEEEENS5_IJNSA_ILi128EEENSA_ILi256EEENSA_ILi64EEEEEENS_12float_e5m2_tENS5_IJlSC_lEEESJ_SK_NS4_8TiledMMAINS4_8MMA_AtomIJNS4_10MMA_TraitsINS4_25SM100_MMA_F8F6F4_2x1SM_SSEJSJ_SJ_fSF_SG_NS4_17integral_constantINS4_4UMMA5MajorELSR_0EEESS_NSP_INSQ_7ScaleInELST_0EEESU_EEEEEENS4_6LayoutINS5_IJSC_SC_SC_EEENS5_IJNSA_ILi0EEESZ_SZ_EEEEENS5_IJNS4_10UnderscoreES12_S12_EEEEENS4_28SM100_TMA_2SM_LOAD_MULTICASTENS4_14ComposedLayoutINS4_7SwizzleILi2ELi4ELi3EEENS4_18smem_ptr_flag_bitsILi8EEENSX_INS5_IJNSA_ILi8EEESH_EEENS5_IJSH_SC_EEEEEEEvNS4_8identityENS4_18SM100_TMA_2SM_LOADES1F_vS1G_EENS_8epilogue10collective18CollectiveEpilogueINS1J_23Sm100TmaWarpSpecializedILi4ELi2ELi32ELb0ELb0EEEJNS5_IJSH_SG_SH_EEENS5_IJNSX_ISH_SC_EENSX_INS5_IJNSA_ILi32EEESB_EEENS5_IJSC_SF_EEEEEEEESJ_SK_SJ_SK_NS1J_6fusion15FusionCallbacksIS1N_NS1V_17LinearCombinationISJ_fSJ_fLNS_15FloatRoundStyleE2EEES1O_S1U_JEEENS4_5SM1004TMEM4LOAD26SM100_TMEM_LOAD_32dp32b32xENS4_13SM90_TMA_LOADENS16_INS17_ILi1ELi4ELi3EEES1A_NSX_INS5_IJS1B_S1Q_EEENS5_IJS1Q_SC_EEEEEEENS4_39AutoVectorizingCopyWithAssumedAlignmentILi128EEENS4_14SM90_TMA_STOREES2A_S2C_S2C_EEEvvEEEEvNT_6ParamsE,"a",@progbits
	.sectionflags	@""
	.align	4
.nv.constant0._ZN7cutlass13device_kernelINS_4gemm6kernel13GemmUniversalIN4cute5tupleIJiiiiEEENS1_10collective13CollectiveMmaINS1_35MainloopSm100TmaUmmaWarpSpecializedILi3ELi2ELi4ENS5_IJNS4_1CILi2EEESB_NSA_ILi1EEEEEEEENS5_IJNSA_ILi128EEENSA_ILi256EEENSA_ILi64EEEEEENS_12float_e5m2_tENS5_IJlSC_lEEESJ_SK_NS4_8TiledMMAINS4_8MMA_AtomIJNS4_10MMA_TraitsINS4_25SM100_MMA_F8F6F4_2x1SM_SSEJSJ_SJ_fSF_SG_NS4_17integral_constantINS4_4UMMA5MajorELSR_0EEESS_NSP_INSQ_7ScaleInELST_0EEESU_EEEEEENS4_6LayoutINS5_IJSC_SC_SC_EEENS5_IJNSA_ILi0EEESZ_SZ_EEEEENS5_IJNS4_10UnderscoreES12_S12_EEEEENS4_28SM100_TMA_2SM_LOAD_MULTICASTENS4_14ComposedLayoutINS4_7SwizzleILi2ELi4ELi3EEENS4_18smem_ptr_flag_bitsILi8EEENSX_INS5_IJNSA_ILi8EEESH_EEENS5_IJSH_SC_EEEEEEEvNS4_8identityENS4_18SM100_TMA_2SM_LOADES1F_vS1G_EENS_8epilogue10collective18CollectiveEpilogueINS1J_23Sm100TmaWarpSpecializedILi4ELi2ELi32ELb0ELb0EEEJNS5_IJSH_SG_SH_EEENS5_IJNSX_ISH_SC_EENSX_INS5_IJNSA_ILi32EEESB_EEENS5_IJSC_SF_EEEEEEEESJ_SK_SJ_SK_NS1J_6fusion15FusionCallbacksIS1N_NS1V_17LinearCombinationISJ_fSJ_fLNS_15FloatRoundStyleE2EEES1O_S1U_JEEENS4_5SM1004TMEM4LOAD26SM100_TMEM_LOAD_32dp32b32xENS4_13SM90_TMA_LOADENS16_INS17_ILi1ELi4ELi3EEES1A_NSX_INS5_IJS1B_S1Q_EEENS5_IJS1Q_SC_EEEEEEENS4_39AutoVectorizingCopyWithAssumedAlignmentILi128EEENS4_14SM90_TMA_STOREES2A_S2C_S2C_EEEvvEEEEvNT_6ParamsE:
	.zero		2944


//--------------------- SYMBOLS --------------------------

	.type		.nv.reservedSmem.offset0,@object
	.size		.nv.reservedSmem.offset0,0x4
	.type		.nv.reservedSmem.cap,@object
	.size		.nv.reservedSmem.cap,0x4
	.type		__assertfail,@function
